//
// Generated by NVIDIA NVVM Compiler
//
// Compiler Build ID: CL-36424714
// Cuda compilation tools, release 13.0, V13.0.88
// Based on NVVM 20.0.0
//

.version 9.0
.target sm_100
.address_size 64

	// .globl	_Z12setup_curandP17curandStateXORWOWmii
.global .align 4 .b8 precalc_xorwow_matrix[102400];
.global .align 4 .b8 precalc_xorwow_offset_matrix[102400];
.global .align 4 .b8 mrg32k3aM1[2304];
.global .align 4 .b8 mrg32k3aM2[2304];
.global .align 4 .b8 mrg32k3aM1SubSeq[2016];
.global .align 4 .b8 mrg32k3aM2SubSeq[2016];
.global .align 4 .b8 mrg32k3aM1Seq[2304];
.global .align 4 .b8 mrg32k3aM2Seq[2304];
.const .align 8 .b8 __cr_lgamma_table[72];

.visible .entry _Z12setup_curandP17curandStateXORWOWmii(
	.param .u64 .ptr .align 1 _Z12setup_curandP17curandStateXORWOWmii_param_0,
	.param .u64 _Z12setup_curandP17curandStateXORWOWmii_param_1,
	.param .u32 _Z12setup_curandP17curandStateXORWOWmii_param_2,
	.param .u32 _Z12setup_curandP17curandStateXORWOWmii_param_3
)
{
	.reg .pred 	%p<25>;
	.reg .b32 	%r<413>;
	.reg .b64 	%rd<19>;

	ld.param.u64 	%rd8, [_Z12setup_curandP17curandStateXORWOWmii_param_0];
	ld.param.u64 	%rd9, [_Z12setup_curandP17curandStateXORWOWmii_param_1];
	ld.param.u32 	%r183, [_Z12setup_curandP17curandStateXORWOWmii_param_2];
	ld.param.u32 	%r184, [_Z12setup_curandP17curandStateXORWOWmii_param_3];
	mov.u32 	%r1, %tid.x;
	mul.lo.s32 	%r185, %r184, %r183;
	setp.ge.s32 	%p1, %r1, %r185;
	@%p1 bra 	$L__BB0_44;
	cvta.to.global.u64 	%rd10, %rd8;
	cvt.u64.u32 	%rd18, %r1;
	mul.wide.u32 	%rd11, %r1, 48;
	add.s64 	%rd2, %rd10, %rd11;
	cvt.u32.u64 	%r186, %rd9;
	xor.b32  	%r187, %r186, -1429050551;
	mul.lo.s32 	%r188, %r187, 1099087573;
	{ .reg .b32 tmp; mov.b64 {tmp, %r189}, %rd9; }
	xor.b32  	%r190, %r189, -136515619;
	mul.lo.s32 	%r191, %r190, -1703105765;
	add.s32 	%r192, %r188, %r191;
	add.s32 	%r193, %r192, 6615241;
	add.s32 	%r194, %r188, 123456789;
	st.global.v2.u32 	[%rd2], {%r193, %r194};
	xor.b32  	%r195, %r188, 362436069;
	add.s32 	%r196, %r191, 521288629;
	st.global.v2.u32 	[%rd2+8], {%r195, %r196};
	xor.b32  	%r197, %r191, 88675123;
	add.s32 	%r198, %r188, 5783321;
	st.global.v2.u32 	[%rd2+16], {%r197, %r198};
	setp.eq.s32 	%p2, %r1, 0;
	@%p2 bra 	$L__BB0_43;
	mov.b32 	%r319, 0;
$L__BB0_3:
	and.b64  	%rd4, %rd18, 3;
	setp.eq.s64 	%p3, %rd4, 0;
	@%p3 bra 	$L__BB0_42;
	mul.wide.u32 	%rd12, %r319, 3200;
	mov.u64 	%rd13, precalc_xorwow_matrix;
	add.s64 	%rd5, %rd13, %rd12;
	cvt.u32.u64 	%r3, %rd4;
	mov.b32 	%r320, 0;
$L__BB0_5:
	mov.b32 	%r333, 0;
	mov.u32 	%r334, %r333;
	mov.u32 	%r335, %r333;
	mov.u32 	%r336, %r333;
	mov.u32 	%r337, %r333;
	mov.u32 	%r326, %r333;
$L__BB0_6:
	mul.wide.u32 	%rd14, %r326, 4;
	add.s64 	%rd15, %rd2, %rd14;
	ld.global.u32 	%r11, [%rd15+4];
	shl.b32 	%r12, %r326, 5;
	mov.b32 	%r332, 0;
$L__BB0_7:
	.pragma "nounroll";
	shr.u32 	%r203, %r11, %r332;
	and.b32  	%r204, %r203, 1;
	setp.eq.b32 	%p4, %r204, 1;
	not.pred 	%p5, %p4;
	add.s32 	%r205, %r12, %r332;
	mul.lo.s32 	%r206, %r205, 5;
	mul.wide.u32 	%rd16, %r206, 4;
	add.s64 	%rd6, %rd5, %rd16;
	@%p5 bra 	$L__BB0_9;
	ld.global.u32 	%r207, [%rd6];
	xor.b32  	%r337, %r337, %r207;
	ld.global.u32 	%r208, [%rd6+4];
	xor.b32  	%r336, %r336, %r208;
	ld.global.u32 	%r209, [%rd6+8];
	xor.b32  	%r335, %r335, %r209;
	ld.global.u32 	%r210, [%rd6+12];
	xor.b32  	%r334, %r334, %r210;
	ld.global.u32 	%r211, [%rd6+16];
	xor.b32  	%r333, %r333, %r211;
$L__BB0_9:
	and.b32  	%r213, %r203, 2;
	setp.eq.s32 	%p6, %r213, 0;
	@%p6 bra 	$L__BB0_11;
	ld.global.u32 	%r214, [%rd6+20];
	xor.b32  	%r337, %r337, %r214;
	ld.global.u32 	%r215, [%rd6+24];
	xor.b32  	%r336, %r336, %r215;
	ld.global.u32 	%r216, [%rd6+28];
	xor.b32  	%r335, %r335, %r216;
	ld.global.u32 	%r217, [%rd6+32];
	xor.b32  	%r334, %r334, %r217;
	ld.global.u32 	%r218, [%rd6+36];
	xor.b32  	%r333, %r333, %r218;
$L__BB0_11:
	and.b32  	%r220, %r203, 4;
	setp.eq.s32 	%p7, %r220, 0;
	@%p7 bra 	$L__BB0_13;
	ld.global.u32 	%r221, [%rd6+40];
	xor.b32  	%r337, %r337, %r221;
	ld.global.u32 	%r222, [%rd6+44];
	xor.b32  	%r336, %r336, %r222;
	ld.global.u32 	%r223, [%rd6+48];
	xor.b32  	%r335, %r335, %r223;
	ld.global.u32 	%r224, [%rd6+52];
	xor.b32  	%r334, %r334, %r224;
	ld.global.u32 	%r225, [%rd6+56];
	xor.b32  	%r333, %r333, %r225;
$L__BB0_13:
	and.b32  	%r227, %r203, 8;
	setp.eq.s32 	%p8, %r227, 0;
	@%p8 bra 	$L__BB0_15;
	ld.global.u32 	%r228, [%rd6+60];
	xor.b32  	%r337, %r337, %r228;
	ld.global.u32 	%r229, [%rd6+64];
	xor.b32  	%r336, %r336, %r229;
	ld.global.u32 	%r230, [%rd6+68];
	xor.b32  	%r335, %r335, %r230;
	ld.global.u32 	%r231, [%rd6+72];
	xor.b32  	%r334, %r334, %r231;
	ld.global.u32 	%r232, [%rd6+76];
	xor.b32  	%r333, %r333, %r232;
$L__BB0_15:
	and.b32  	%r234, %r203, 16;
	setp.eq.s32 	%p9, %r234, 0;
	@%p9 bra 	$L__BB0_17;
	ld.global.u32 	%r235, [%rd6+80];
	xor.b32  	%r337, %r337, %r235;
	ld.global.u32 	%r236, [%rd6+84];
	xor.b32  	%r336, %r336, %r236;
	ld.global.u32 	%r237, [%rd6+88];
	xor.b32  	%r335, %r335, %r237;
	ld.global.u32 	%r238, [%rd6+92];
	xor.b32  	%r334, %r334, %r238;
	ld.global.u32 	%r239, [%rd6+96];
	xor.b32  	%r333, %r333, %r239;
$L__BB0_17:
	and.b32  	%r241, %r203, 32;
	setp.eq.s32 	%p10, %r241, 0;
	@%p10 bra 	$L__BB0_19;
	ld.global.u32 	%r242, [%rd6+100];
	xor.b32  	%r337, %r337, %r242;
	ld.global.u32 	%r243, [%rd6+104];
	xor.b32  	%r336, %r336, %r243;
	ld.global.u32 	%r244, [%rd6+108];
	xor.b32  	%r335, %r335, %r244;
	ld.global.u32 	%r245, [%rd6+112];
	xor.b32  	%r334, %r334, %r245;
	ld.global.u32 	%r246, [%rd6+116];
	xor.b32  	%r333, %r333, %r246;
$L__BB0_19:
	and.b32  	%r248, %r203, 64;
	setp.eq.s32 	%p11, %r248, 0;
	@%p11 bra 	$L__BB0_21;
	ld.global.u32 	%r249, [%rd6+120];
	xor.b32  	%r337, %r337, %r249;
	ld.global.u32 	%r250, [%rd6+124];
	xor.b32  	%r336, %r336, %r250;
	ld.global.u32 	%r251, [%rd6+128];
	xor.b32  	%r335, %r335, %r251;
	ld.global.u32 	%r252, [%rd6+132];
	xor.b32  	%r334, %r334, %r252;
	ld.global.u32 	%r253, [%rd6+136];
	xor.b32  	%r333, %r333, %r253;
$L__BB0_21:
	and.b32  	%r255, %r203, 128;
	setp.eq.s32 	%p12, %r255, 0;
	@%p12 bra 	$L__BB0_23;
	ld.global.u32 	%r256, [%rd6+140];
	xor.b32  	%r337, %r337, %r256;
	ld.global.u32 	%r257, [%rd6+144];
	xor.b32  	%r336, %r336, %r257;
	ld.global.u32 	%r258, [%rd6+148];
	xor.b32  	%r335, %r335, %r258;
	ld.global.u32 	%r259, [%rd6+152];
	xor.b32  	%r334, %r334, %r259;
	ld.global.u32 	%r260, [%rd6+156];
	xor.b32  	%r333, %r333, %r260;
$L__BB0_23:
	and.b32  	%r262, %r203, 256;
	setp.eq.s32 	%p13, %r262, 0;
	@%p13 bra 	$L__BB0_25;
	ld.global.u32 	%r263, [%rd6+160];
	xor.b32  	%r337, %r337, %r263;
	ld.global.u32 	%r264, [%rd6+164];
	xor.b32  	%r336, %r336, %r264;
	ld.global.u32 	%r265, [%rd6+168];
	xor.b32  	%r335, %r335, %r265;
	ld.global.u32 	%r266, [%rd6+172];
	xor.b32  	%r334, %r334, %r266;
	ld.global.u32 	%r267, [%rd6+176];
	xor.b32  	%r333, %r333, %r267;
$L__BB0_25:
	and.b32  	%r269, %r203, 512;
	setp.eq.s32 	%p14, %r269, 0;
	@%p14 bra 	$L__BB0_27;
	ld.global.u32 	%r270, [%rd6+180];
	xor.b32  	%r337, %r337, %r270;
	ld.global.u32 	%r271, [%rd6+184];
	xor.b32  	%r336, %r336, %r271;
	ld.global.u32 	%r272, [%rd6+188];
	xor.b32  	%r335, %r335, %r272;
	ld.global.u32 	%r273, [%rd6+192];
	xor.b32  	%r334, %r334, %r273;
	ld.global.u32 	%r274, [%rd6+196];
	xor.b32  	%r333, %r333, %r274;
$L__BB0_27:
	and.b32  	%r276, %r203, 1024;
	setp.eq.s32 	%p15, %r276, 0;
	@%p15 bra 	$L__BB0_29;
	ld.global.u32 	%r277, [%rd6+200];
	xor.b32  	%r337, %r337, %r277;
	ld.global.u32 	%r278, [%rd6+204];
	xor.b32  	%r336, %r336, %r278;
	ld.global.u32 	%r279, [%rd6+208];
	xor.b32  	%r335, %r335, %r279;
	ld.global.u32 	%r280, [%rd6+212];
	xor.b32  	%r334, %r334, %r280;
	ld.global.u32 	%r281, [%rd6+216];
	xor.b32  	%r333, %r333, %r281;
$L__BB0_29:
	and.b32  	%r283, %r203, 2048;
	setp.eq.s32 	%p16, %r283, 0;
	@%p16 bra 	$L__BB0_31;
	ld.global.u32 	%r284, [%rd6+220];
	xor.b32  	%r337, %r337, %r284;
	ld.global.u32 	%r285, [%rd6+224];
	xor.b32  	%r336, %r336, %r285;
	ld.global.u32 	%r286, [%rd6+228];
	xor.b32  	%r335, %r335, %r286;
	ld.global.u32 	%r287, [%rd6+232];
	xor.b32  	%r334, %r334, %r287;
	ld.global.u32 	%r288, [%rd6+236];
	xor.b32  	%r333, %r333, %r288;
$L__BB0_31:
	and.b32  	%r290, %r203, 4096;
	setp.eq.s32 	%p17, %r290, 0;
	@%p17 bra 	$L__BB0_33;
	ld.global.u32 	%r291, [%rd6+240];
	xor.b32  	%r337, %r337, %r291;
	ld.global.u32 	%r292, [%rd6+244];
	xor.b32  	%r336, %r336, %r292;
	ld.global.u32 	%r293, [%rd6+248];
	xor.b32  	%r335, %r335, %r293;
	ld.global.u32 	%r294, [%rd6+252];
	xor.b32  	%r334, %r334, %r294;
	ld.global.u32 	%r295, [%rd6+256];
	xor.b32  	%r333, %r333, %r295;
$L__BB0_33:
	and.b32  	%r297, %r203, 8192;
	setp.eq.s32 	%p18, %r297, 0;
	@%p18 bra 	$L__BB0_35;
	ld.global.u32 	%r298, [%rd6+260];
	xor.b32  	%r337, %r337, %r298;
	ld.global.u32 	%r299, [%rd6+264];
	xor.b32  	%r336, %r336, %r299;
	ld.global.u32 	%r300, [%rd6+268];
	xor.b32  	%r335, %r335, %r300;
	ld.global.u32 	%r301, [%rd6+272];
	xor.b32  	%r334, %r334, %r301;
	ld.global.u32 	%r302, [%rd6+276];
	xor.b32  	%r333, %r333, %r302;
$L__BB0_35:
	and.b32  	%r304, %r203, 16384;
	setp.eq.s32 	%p19, %r304, 0;
	@%p19 bra 	$L__BB0_37;
	ld.global.u32 	%r305, [%rd6+280];
	xor.b32  	%r337, %r337, %r305;
	ld.global.u32 	%r306, [%rd6+284];
	xor.b32  	%r336, %r336, %r306;
	ld.global.u32 	%r307, [%rd6+288];
	xor.b32  	%r335, %r335, %r307;
	ld.global.u32 	%r308, [%rd6+292];
	xor.b32  	%r334, %r334, %r308;
	ld.global.u32 	%r309, [%rd6+296];
	xor.b32  	%r333, %r333, %r309;
$L__BB0_37:
	and.b32  	%r311, %r203, 32768;
	setp.eq.s32 	%p20, %r311, 0;
	@%p20 bra 	$L__BB0_39;
	ld.global.u32 	%r312, [%rd6+300];
	xor.b32  	%r337, %r337, %r312;
	ld.global.u32 	%r313, [%rd6+304];
	xor.b32  	%r336, %r336, %r313;
	ld.global.u32 	%r314, [%rd6+308];
	xor.b32  	%r335, %r335, %r314;
	ld.global.u32 	%r315, [%rd6+312];
	xor.b32  	%r334, %r334, %r315;
	ld.global.u32 	%r316, [%rd6+316];
	xor.b32  	%r333, %r333, %r316;
$L__BB0_39:
	add.s32 	%r332, %r332, 16;
	setp.ne.s32 	%p21, %r332, 32;
	@%p21 bra 	$L__BB0_7;
	mad.lo.s32 	%r317, %r326, -31, %r12;
	add.s32 	%r326, %r317, 1;
	setp.ne.s32 	%p22, %r326, 5;
	@%p22 bra 	$L__BB0_6;
	st.global.u32 	[%rd2+4], %r337;
	st.global.u32 	[%rd2+8], %r336;
	st.global.u32 	[%rd2+12], %r335;
	st.global.u32 	[%rd2+16], %r334;
	st.global.u32 	[%rd2+20], %r333;
	add.s32 	%r320, %r320, 1;
	setp.lt.u32 	%p23, %r320, %r3;
	@%p23 bra 	$L__BB0_5;
$L__BB0_42:
	shr.u64 	%rd7, %rd18, 2;
	add.s32 	%r319, %r319, 1;
	setp.gt.u64 	%p24, %rd18, 3;
	mov.u64 	%rd18, %rd7;
	@%p24 bra 	$L__BB0_3;
$L__BB0_43:
	mov.b32 	%r318, 0;
	st.global.v2.u32 	[%rd2+24], {%r318, %r318};
	st.global.u32 	[%rd2+32], %r318;
	mov.b64 	%rd17, 0;
	st.global.u64 	[%rd2+40], %rd17;
$L__BB0_44:
	ret;

}
	// .globl	_Z6kernelPiS_iiiP17curandStateXORWOW
.visible .entry _Z6kernelPiS_iiiP17curandStateXORWOW(
	.param .u64 .ptr .align 1 _Z6kernelPiS_iiiP17curandStateXORWOW_param_0,
	.param .u64 .ptr .align 1 _Z6kernelPiS_iiiP17curandStateXORWOW_param_1,
	.param .u32 _Z6kernelPiS_iiiP17curandStateXORWOW_param_2,
	.param .u32 _Z6kernelPiS_iiiP17curandStateXORWOW_param_3,
	.param .u32 _Z6kernelPiS_iiiP17curandStateXORWOW_param_4,
	.param .u64 .ptr .align 1 _Z6kernelPiS_iiiP17curandStateXORWOW_param_5
)
{
	.reg .pred 	%p<33>;
	.reg .b32 	%r<166>;
	.reg .b32 	%f<2>;
	.reg .b64 	%rd<29>;
	.reg .b64 	%fd<2>;

	ld.param.u32 	%r71, [_Z6kernelPiS_iiiP17curandStateXORWOW_param_2];
	ld.param.u32 	%r72, [_Z6kernelPiS_iiiP17curandStateXORWOW_param_3];
	mov.u32 	%r1, %tid.x;
	mul.lo.s32 	%r74, %r72, %r71;
	setp.ge.s32 	%p1, %r1, %r74;
	@%p1 bra 	$L__BB1_42;
	ld.param.u64 	%rd27, [_Z6kernelPiS_iiiP17curandStateXORWOW_param_5];
	ld.param.u32 	%r125, [_Z6kernelPiS_iiiP17curandStateXORWOW_param_4];
	cvta.to.global.u64 	%rd7, %rd27;
	mul.wide.u32 	%rd8, %r1, 48;
	add.s64 	%rd9, %rd7, %rd8;
	ld.global.v2.u32 	{%r141, %r140}, [%rd9];
	ld.global.v2.u32 	{%r156, %r155}, [%rd9+8];
	ld.global.v2.u32 	{%r154, %r153}, [%rd9+16];
	ld.global.v2.u32 	{%r8, %r9}, [%rd9+24];
	ld.global.f32 	%f1, [%rd9+32];
	ld.global.f64 	%fd1, [%rd9+40];
	setp.lt.s32 	%p2, %r125, 1;
	@%p2 bra 	$L__BB1_41;
	ld.param.u32 	%r126, [_Z6kernelPiS_iiiP17curandStateXORWOW_param_4];
	ld.param.u64 	%rd25, [_Z6kernelPiS_iiiP17curandStateXORWOW_param_1];
	ld.param.u64 	%rd24, [_Z6kernelPiS_iiiP17curandStateXORWOW_param_0];
	cvta.to.global.u64 	%rd10, %rd24;
	cvta.to.global.u64 	%rd11, %rd25;
	mul.wide.u32 	%rd12, %r1, 4;
	add.s64 	%rd1, %rd11, %rd12;
	add.s32 	%r10, %r72, -1;
	add.s32 	%r11, %r71, -1;
	sub.s32 	%r76, %r1, %r72;
	add.s64 	%rd2, %rd10, %rd12;
	mul.wide.s32 	%rd13, %r76, 4;
	add.s64 	%rd3, %rd10, %rd13;
	neg.s32 	%r127, %r126;
	mov.b32 	%r128, 0;
	mov.u32 	%r131, %r156;
	mov.u32 	%r132, %r155;
	mov.u32 	%r133, %r154;
	mov.u32 	%r134, %r153;
$L__BB1_3:
	setp.ne.s32 	%p3, %r128, 0;
	@%p3 bra 	$L__BB1_22;
	ld.global.u32 	%r135, [%rd2];
	setp.ne.s32 	%p18, %r135, 1;
	@%p18 bra 	$L__BB1_14;
	rem.s32 	%r22, %r1, %r72;
	setp.eq.s32 	%p19, %r22, 0;
	@%p19 bra 	$L__BB1_7;
	ld.global.u32 	%r102, [%rd2+-4];
	setp.lt.s32 	%p20, %r102, 0;
	mov.b32 	%r135, -1;
	@%p20 bra 	$L__BB1_14;
$L__BB1_7:
	setp.ge.s32 	%p21, %r22, %r10;
	@%p21 bra 	$L__BB1_9;
	ld.global.u32 	%r104, [%rd2+4];
	setp.lt.s32 	%p22, %r104, 0;
	mov.b32 	%r135, -1;
	@%p22 bra 	$L__BB1_14;
$L__BB1_9:
	div.s32 	%r23, %r1, %r72;
	setp.ge.s32 	%p23, %r23, %r11;
	@%p23 bra 	$L__BB1_11;
	mul.wide.s32 	%rd19, %r72, 4;
	add.s64 	%rd20, %rd2, %rd19;
	ld.global.u32 	%r106, [%rd20];
	setp.lt.s32 	%p24, %r106, 0;
	mov.b32 	%r135, -1;
	@%p24 bra 	$L__BB1_14;
$L__BB1_11:
	setp.lt.s32 	%p25, %r23, 1;
	@%p25 bra 	$L__BB1_13;
	ld.global.u32 	%r108, [%rd3];
	setp.lt.s32 	%p26, %r108, 0;
	mov.b32 	%r135, -1;
	@%p26 bra 	$L__BB1_14;
$L__BB1_13:
	mov.b32 	%r135, 1;
$L__BB1_14:
	st.global.u32 	[%rd1], %r135;
	bar.sync 	0;
	ld.global.u32 	%r142, [%rd2];
	setp.ne.s32 	%p27, %r142, -1;
	mov.u32 	%r153, %r134;
	mov.u32 	%r154, %r133;
	mov.u32 	%r155, %r132;
	mov.u32 	%r156, %r131;
	@%p27 bra 	$L__BB1_17;
	shr.u32 	%r111, %r140, 2;
	xor.b32  	%r112, %r111, %r140;
	shl.b32 	%r113, %r134, 4;
	shl.b32 	%r114, %r112, 1;
	xor.b32  	%r115, %r113, %r114;
	xor.b32  	%r116, %r115, %r134;
	xor.b32  	%r153, %r116, %r112;
	add.s32 	%r141, %r141, 362437;
	add.s32 	%r117, %r153, %r141;
	mul.hi.u32 	%r118, %r117, -776530087;
	shr.u32 	%r119, %r118, 13;
	mul.lo.s32 	%r120, %r119, 10000;
	sub.s32 	%r28, %r117, %r120;
	setp.lt.u32 	%p28, %r28, 1000;
	mov.b32 	%r142, 1;
	mov.u32 	%r154, %r134;
	mov.u32 	%r155, %r133;
	mov.u32 	%r156, %r132;
	mov.u32 	%r140, %r131;
	@%p28 bra 	$L__BB1_17;
	setp.lt.u32 	%p29, %r28, 4000;
	selp.b32 	%r142, -1, -2, %p29;
$L__BB1_17:
	st.global.u32 	[%rd1], %r142;
	bar.sync 	0;
	ld.global.u32 	%r37, [%rd2];
	mov.b32 	%r143, -3;
	setp.eq.s32 	%p30, %r37, -3;
	@%p30 bra 	$L__BB1_20;
	setp.eq.s32 	%p31, %r37, -2;
	@%p31 bra 	$L__BB1_21;
	mov.u32 	%r143, %r37;
	bra.uni 	$L__BB1_21;
$L__BB1_20:
	mov.b32 	%r143, 0;
$L__BB1_21:
	st.global.u32 	[%rd1], %r143;
	bar.sync 	0;
	mov.b32 	%r128, 1;
	bra.uni 	$L__BB1_40;
$L__BB1_22:
	ld.global.u32 	%r144, [%rd1];
	setp.ne.s32 	%p4, %r144, 1;
	@%p4 bra 	$L__BB1_32;
	rem.s32 	%r40, %r1, %r72;
	setp.eq.s32 	%p5, %r40, 0;
	@%p5 bra 	$L__BB1_25;
	ld.global.u32 	%r78, [%rd1+-4];
	setp.lt.s32 	%p6, %r78, 0;
	mov.b32 	%r144, -1;
	@%p6 bra 	$L__BB1_32;
$L__BB1_25:
	setp.ge.s32 	%p7, %r40, %r10;
	@%p7 bra 	$L__BB1_27;
	ld.global.u32 	%r80, [%rd1+4];
	setp.lt.s32 	%p8, %r80, 0;
	mov.b32 	%r144, -1;
	@%p8 bra 	$L__BB1_32;
$L__BB1_27:
	div.s32 	%r41, %r1, %r72;
	setp.ge.s32 	%p9, %r41, %r11;
	@%p9 bra 	$L__BB1_29;
	mul.wide.s32 	%rd14, %r72, 4;
	add.s64 	%rd15, %rd1, %rd14;
	ld.global.u32 	%r82, [%rd15];
	setp.lt.s32 	%p10, %r82, 0;
	mov.b32 	%r144, -1;
	@%p10 bra 	$L__BB1_32;
$L__BB1_29:
	setp.lt.s32 	%p11, %r41, 1;
	@%p11 bra 	$L__BB1_31;
	ld.param.u64 	%rd26, [_Z6kernelPiS_iiiP17curandStateXORWOW_param_1];
	cvta.to.global.u64 	%rd16, %rd26;
	mul.wide.s32 	%rd17, %r76, 4;
	add.s64 	%rd18, %rd16, %rd17;
	ld.global.u32 	%r85, [%rd18];
	setp.lt.s32 	%p12, %r85, 0;
	mov.b32 	%r144, -1;
	@%p12 bra 	$L__BB1_32;
$L__BB1_31:
	mov.b32 	%r144, 1;
$L__BB1_32:
	st.global.u32 	[%rd2], %r144;
	bar.sync 	0;
	ld.global.u32 	%r151, [%rd1];
	setp.ne.s32 	%p13, %r151, -1;
	mov.u32 	%r153, %r134;
	mov.u32 	%r154, %r133;
	mov.u32 	%r155, %r132;
	mov.u32 	%r156, %r131;
	@%p13 bra 	$L__BB1_35;
	shr.u32 	%r88, %r140, 2;
	xor.b32  	%r89, %r88, %r140;
	shl.b32 	%r90, %r134, 4;
	shl.b32 	%r91, %r89, 1;
	xor.b32  	%r92, %r90, %r91;
	xor.b32  	%r93, %r92, %r134;
	xor.b32  	%r153, %r93, %r89;
	add.s32 	%r141, %r141, 362437;
	add.s32 	%r94, %r153, %r141;
	mul.hi.u32 	%r95, %r94, -776530087;
	shr.u32 	%r96, %r95, 13;
	mul.lo.s32 	%r97, %r96, 10000;
	sub.s32 	%r46, %r94, %r97;
	setp.lt.u32 	%p14, %r46, 1000;
	mov.b32 	%r151, 1;
	mov.u32 	%r154, %r134;
	mov.u32 	%r155, %r133;
	mov.u32 	%r156, %r132;
	mov.u32 	%r140, %r131;
	@%p14 bra 	$L__BB1_35;
	setp.lt.u32 	%p15, %r46, 4000;
	selp.b32 	%r151, -1, -2, %p15;
$L__BB1_35:
	st.global.u32 	[%rd2], %r151;
	bar.sync 	0;
	ld.global.u32 	%r55, [%rd1];
	mov.b32 	%r152, -3;
	setp.eq.s32 	%p16, %r55, -3;
	@%p16 bra 	$L__BB1_38;
	setp.eq.s32 	%p17, %r55, -2;
	@%p17 bra 	$L__BB1_39;
	mov.u32 	%r152, %r55;
	bra.uni 	$L__BB1_39;
$L__BB1_38:
	mov.b32 	%r152, 0;
$L__BB1_39:
	st.global.u32 	[%rd2], %r152;
	bar.sync 	0;
	mov.b32 	%r128, 0;
$L__BB1_40:
	bar.sync 	0;
	add.s32 	%r127, %r127, 1;
	setp.ne.s32 	%p32, %r127, 0;
	mov.u32 	%r131, %r156;
	mov.u32 	%r132, %r155;
	mov.u32 	%r133, %r154;
	mov.u32 	%r134, %r153;
	@%p32 bra 	$L__BB1_3;
$L__BB1_41:
	ld.param.u64 	%rd28, [_Z6kernelPiS_iiiP17curandStateXORWOW_param_5];
	cvta.to.global.u64 	%rd21, %rd28;
	add.s64 	%rd23, %rd21, %rd8;
	st.global.v2.u32 	[%rd23], {%r141, %r140};
	st.global.v2.u32 	[%rd23+8], {%r156, %r155};
	st.global.v2.u32 	[%rd23+16], {%r154, %r153};
	st.global.v2.u32 	[%rd23+24], {%r8, %r9};
	st.global.f32 	[%rd23+32], %f1;
	st.global.f64 	[%rd23+40], %fd1;
$L__BB1_42:
	ret;

}


// ===== COMPILED SASS (sm_100) =====

	.target	sm_100

	.elftype	@"ET_EXEC"


//--------------------- .note.nv.tkinfo           --------------------------
	.section	.note.nv.tkinfo,"",@"SHT_NOTE"
	.sectionflags	@"SHF_NOTE_NV_TKINFO"
	.tkinfo
        /*0018*/ 	.word	0x00000002
        /*0030*/ 	.string	""
        /*0030*/ 	.string	"ptxas"
        /*0030*/ 	.string	"Cuda compilation tools, release 13.0, V13.0.88"
        /*0030*/ 	.string	"Build cuda_13.0.r13.0/compiler.36424714_0"
        /*0030*/ 	.string	"-arch sm_100 -m 64 "



//--------------------- .note.nv.cuinfo           --------------------------
	.section	.note.nv.cuinfo,"",@"SHT_NOTE"
	.sectionflags	@"SHF_NOTE_NV_CUINFO"
        /*0018*/ 	.short	0x0002
        /*001a*/ 	.short	0x0064
        /*001c*/ 	.short	0x0082
	.zero		2


//--------------------- .nv.info                  --------------------------
	.section	.nv.info,"",@"SHT_CUDA_INFO"
	.align	4


	//----- nvinfo : EIATTR_REGCOUNT
	.align		4
        /*0000*/ 	.byte	0x04, 0x2f
        /*0002*/ 	.short	(.L_10 - .L_9)
	.align		4
.L_9:
        /*0004*/ 	.word	index@(_Z12setup_curandP17curandStateXORWOWmii)
        /*0008*/ 	.word	0x0000001f


	//----- nvinfo : EIATTR_FRAME_SIZE
	.align		4
.L_10:
        /*000c*/ 	.byte	0x04, 0x11
        /*000e*/ 	.short	(.L_12 - .L_11)
	.align		4
.L_11:
        /*0010*/ 	.word	index@(_Z12setup_curandP17curandStateXORWOWmii)
        /*0014*/ 	.word	0x00000000


	//----- nvinfo : EIATTR_REGCOUNT
	.align		4
.L_12:
        /*0018*/ 	.byte	0x04, 0x2f
        /*001a*/ 	.short	(.L_14 - .L_13)
	.align		4
.L_13:
        /*001c*/ 	.word	index@(_Z6kernelPiS_iiiP17curandStateXORWOW)
        /*0020*/ 	.word	0x0000001e


	//----- nvinfo : EIATTR_FRAME_SIZE
	.align		4
.L_14:
        /*0024*/ 	.byte	0x04, 0x11
        /*0026*/ 	.short	(.L_16 - .L_15)
	.align		4
.L_15:
        /*0028*/ 	.word	index@(_Z6kernelPiS_iiiP17curandStateXORWOW)
        /*002c*/ 	.word	0x00000000


	//----- nvinfo : EIATTR_MIN_STACK_SIZE
	.align		4
.L_16:
        /*0030*/ 	.byte	0x04, 0x12
        /*0032*/ 	.short	(.L_18 - .L_17)
	.align		4
.L_17:
        /*0034*/ 	.word	index@(_Z6kernelPiS_iiiP17curandStateXORWOW)
        /*0038*/ 	.word	0x00000000


	//----- nvinfo : EIATTR_MIN_STACK_SIZE
	.align		4
.L_18:
        /*003c*/ 	.byte	0x04, 0x12
        /*003e*/ 	.short	(.L_20 - .L_19)
	.align		4
.L_19:
        /*0040*/ 	.word	index@(_Z12setup_curandP17curandStateXORWOWmii)
        /*0044*/ 	.word	0x00000000
.L_20:


//--------------------- .nv.compat                --------------------------
	.section	.nv.compat,"",@"SHT_CUDA_COMPAT_INFO"
	.align	4
        /*0000*/ 	.byte	0x02, 0x09, 0x00, 0x00, 0x02, 0x02, 0x01, 0x00, 0x02, 0x05, 0x05, 0x00, 0x03, 0x07, 0x01, 0x01
        /*0010*/ 	.byte	0x02, 0x03, 0x00, 0x00, 0x02, 0x06, 0x01, 0x00, 0x04, 0x0b, 0x08, 0x00, 0x09, 0x00, 0x00, 0x00
        /*0020*/ 	.byte	0x00, 0x00, 0x00, 0x00


//--------------------- .nv.info._Z6kernelPiS_iiiP17curandStateXORWOW --------------------------
	.section	.nv.info._Z6kernelPiS_iiiP17curandStateXORWOW,"",@"SHT_CUDA_INFO"
	.sectionflags	@""
	.align	4


	//----- nvinfo : EIATTR_CUDA_API_VERSION
	.align		4
        /*0000*/ 	.byte	0x04, 0x37
        /*0002*/ 	.short	(.L_22 - .L_21)
.L_21:
        /*0004*/ 	.word	0x00000082


	//----- nvinfo : EIATTR_KPARAM_INFO
	.align		4
.L_22:
        /*0008*/ 	.byte	0x04, 0x17
        /*000a*/ 	.short	(.L_24 - .L_23)
.L_23:
        /*000c*/ 	.word	0x00000000
        /*0010*/ 	.short	0x0005
        /*0012*/ 	.short	0x0020
        /*0014*/ 	.byte	0x00, 0xf5, 0x21, 0x00


	//----- nvinfo : EIATTR_KPARAM_INFO
	.align		4
.L_24:
        /*0018*/ 	.byte	0x04, 0x17
        /*001a*/ 	.short	(.L_26 - .L_25)
.L_25:
        /*001c*/ 	.word	0x00000000
        /*0020*/ 	.short	0x0004
        /*0022*/ 	.short	0x0018
        /*0024*/ 	.byte	0x00, 0xf0, 0x11, 0x00


	//----- nvinfo : EIATTR_KPARAM_INFO
	.align		4
.L_26:
        /*0028*/ 	.byte	0x04, 0x17
        /*002a*/ 	.short	(.L_28 - .L_27)
.L_27:
        /*002c*/ 	.word	0x00000000
        /*0030*/ 	.short	0x0003
        /*0032*/ 	.short	0x0014
        /*0034*/ 	.byte	0x00, 0xf0, 0x11, 0x00


	//----- nvinfo : EIATTR_KPARAM_INFO
	.align		4
.L_28:
        /*0038*/ 	.byte	0x04, 0x17
        /*003a*/ 	.short	(.L_30 - .L_29)
.L_29:
        /*003c*/ 	.word	0x00000000
        /*0040*/ 	.short	0x0002
        /*0042*/ 	.short	0x0010
        /*0044*/ 	.byte	0x00, 0xf0, 0x11, 0x00


	//----- nvinfo : EIATTR_KPARAM_INFO
	.align		4
.L_30:
        /*0048*/ 	.byte	0x04, 0x17
        /*004a*/ 	.short	(.L_32 - .L_31)
.L_31:
        /*004c*/ 	.word	0x00000000
        /*0050*/ 	.short	0x0001
        /*0052*/ 	.short	0x0008
        /*0054*/ 	.byte	0x00, 0xf5, 0x21, 0x00


	//----- nvinfo : EIATTR_KPARAM_INFO
	.align		4
.L_32:
        /*0058*/ 	.byte	0x04, 0x17
        /*005a*/ 	.short	(.L_34 - .L_33)
.L_33:
        /*005c*/ 	.word	0x00000000
        /*0060*/ 	.short	0x0000
        /*0062*/ 	.short	0x0000
        /*0064*/ 	.byte	0x00, 0xf5, 0x21, 0x00


	//----- nvinfo : EIATTR_SPARSE_MMA_MASK
	.align		4
.L_34:
        /*0068*/ 	.byte	0x03, 0x50
        /*006a*/ 	.short	0x0000


	//----- nvinfo : EIATTR_MAXREG_COUNT
	.align		4
        /*006c*/ 	.byte	0x03, 0x1b
        /*006e*/ 	.short	0x00ff


	//----- nvinfo : EIATTR_NUM_BARRIERS
	.align		4
        /*0070*/ 	.byte	0x02, 0x4c
        /*0072*/ 	.byte	0x01
	.zero		1


	//----- nvinfo : EIATTR_MERCURY_ISA_VERSION
	.align		4
        /*0074*/ 	.byte	0x03, 0x5f
        /*0076*/ 	.short	0x0101


	//----- nvinfo : EIATTR_VRC_CTA_INIT_COUNT
	.align		4
        /*0078*/ 	.byte	0x02, 0x4a
	.zero		1
	.zero		1


	//----- nvinfo : EIATTR_EXIT_INSTR_OFFSETS
	.align		4
        /*007c*/ 	.byte	0x04, 0x1c
        /*007e*/ 	.short	(.L_36 - .L_35)


	//   ....[0]....
.L_35:
        /*0080*/ 	.word	0x00000050


	//   ....[1]....
        /*0084*/ 	.word	0x000011e0


	//----- nvinfo : EIATTR_CRS_STACK_SIZE
	.align		4
.L_36:
        /*0088*/ 	.byte	0x04, 0x1e
        /*008a*/ 	.short	(.L_38 - .L_37)
.L_37:
        /*008c*/ 	.word	0x00000000


	//----- nvinfo : EIATTR_CBANK_PARAM_SIZE
	.align		4
.L_38:
        /*0090*/ 	.byte	0x03, 0x19
        /*0092*/ 	.short	0x0028


	//----- nvinfo : EIATTR_PARAM_CBANK
	.align		4
        /*0094*/ 	.byte	0x04, 0x0a
        /*0096*/ 	.short	(.L_40 - .L_39)
	.align		4
.L_39:
        /*0098*/ 	.word	index@(.nv.constant0._Z6kernelPiS_iiiP17curandStateXORWOW)
        /*009c*/ 	.short	0x0380
        /*009e*/ 	.short	0x0028


	//----- nvinfo : EIATTR_SW_WAR
	.align		4
.L_40:
        /*00a0*/ 	.byte	0x04, 0x36
        /*00a2*/ 	.short	(.L_42 - .L_41)
.L_41:
        /*00a4*/ 	.word	0x00000008
.L_42:


//--------------------- .nv.info._Z12setup_curandP17curandStateXORWOWmii --------------------------
	.section	.nv.info._Z12setup_curandP17curandStateXORWOWmii,"",@"SHT_CUDA_INFO"
	.sectionflags	@""
	.align	4


	//----- nvinfo : EIATTR_CUDA_API_VERSION
	.align		4
        /*0000*/ 	.byte	0x04, 0x37
        /*0002*/ 	.short	(.L_44 - .L_43)
.L_43:
        /*0004*/ 	.word	0x00000082


	//----- nvinfo : EIATTR_KPARAM_INFO
	.align		4
.L_44:
        /*0008*/ 	.byte	0x04, 0x17
        /*000a*/ 	.short	(.L_46 - .L_45)
.L_45:
        /*000c*/ 	.word	0x00000000
        /*0010*/ 	.short	0x0003
        /*0012*/ 	.short	0x0014
        /*0014*/ 	.byte	0x00, 0xf0, 0x11, 0x00


	//----- nvinfo : EIATTR_KPARAM_INFO
	.align		4
.L_46:
        /*0018*/ 	.byte	0x04, 0x17
        /*001a*/ 	.short	(.L_48 - .L_47)
.L_47:
        /*001c*/ 	.word	0x00000000
        /*0020*/ 	.short	0x0002
        /*0022*/ 	.short	0x0010
        /*0024*/ 	.byte	0x00, 0xf0, 0x11, 0x00


	//----- nvinfo : EIATTR_KPARAM_INFO
	.align		4
.L_48:
        /*0028*/ 	.byte	0x04, 0x17
        /*002a*/ 	.short	(.L_50 - .L_49)
.L_49:
        /*002c*/ 	.word	0x00000000
        /*0030*/ 	.short	0x0001
        /*0032*/ 	.short	0x0008
        /*0034*/ 	.byte	0x00, 0xf0, 0x21, 0x00


	//----- nvinfo : EIATTR_KPARAM_INFO
	.align		4
.L_50:
        /*0038*/ 	.byte	0x04, 0x17
        /*003a*/ 	.short	(.L_52 - .L_51)
.L_51:
        /*003c*/ 	.word	0x00000000
        /*0040*/ 	.short	0x0000
        /*0042*/ 	.short	0x0000
        /*0044*/ 	.byte	0x00, 0xf5, 0x21, 0x00


	//----- nvinfo : EIATTR_SPARSE_MMA_MASK
	.align		4
.L_52:
        /*0048*/ 	.byte	0x03, 0x50
        /*004a*/ 	.short	0x0000


	//----- nvinfo : EIATTR_MAXREG_COUNT
	.align		4
        /*004c*/ 	.byte	0x03, 0x1b
        /*004e*/ 	.short	0x00ff


	//----- nvinfo : EIATTR_MERCURY_ISA_VERSION
	.align		4
        /*0050*/ 	.byte	0x03, 0x5f
        /*0052*/ 	.short	0x0101


	//----- nvinfo : EIATTR_VRC_CTA_INIT_COUNT
	.align		4
        /*0054*/ 	.byte	0x02, 0x4a
	.zero		1
	.zero		1


	//----- nvinfo : EIATTR_EXIT_INSTR_OFFSETS
	.align		4
        /*0058*/ 	.byte	0x04, 0x1c
        /*005a*/ 	.short	(.L_54 - .L_53)


	//   ....[0]....
.L_53:
        /*005c*/ 	.word	0x00000050


	//   ....[1]....
        /*0060*/ 	.word	0x00000f60


	//----- nvinfo : EIATTR_CRS_STACK_SIZE
	.align		4
.L_54:
        /*0064*/ 	.byte	0x04, 0x1e
        /*0066*/ 	.short	(.L_56 - .L_55)
.L_55:
        /*0068*/ 	.word	0x00000000


	//----- nvinfo : EIATTR_CBANK_PARAM_SIZE
	.align		4
.L_56:
        /*006c*/ 	.byte	0x03, 0x19
        /*006e*/ 	.short	0x0018


	//----- nvinfo : EIATTR_PARAM_CBANK
	.align		4
        /*0070*/ 	.byte	0x04, 0x0a
        /*0072*/ 	.short	(.L_58 - .L_57)
	.align		4
.L_57:
        /*0074*/ 	.word	index@(.nv.constant0._Z12setup_curandP17curandStateXORWOWmii)
        /*0078*/ 	.short	0x0380
        /*007a*/ 	.short	0x0018


	//----- nvinfo : EIATTR_SW_WAR
	.align		4
.L_58:
        /*007c*/ 	.byte	0x04, 0x36
        /*007e*/ 	.short	(.L_60 - .L_59)
.L_59:
        /*0080*/ 	.word	0x00000008
.L_60:


//--------------------- .nv.callgraph             --------------------------
	.section	.nv.callgraph,"",@"SHT_CUDA_CALLGRAPH"
	.align	4
	.sectionentsize	8
	.align		4
        /*0000*/ 	.word	0x00000000
	.align		4
        /*0004*/ 	.word	0xffffffff
	.align		4
        /*0008*/ 	.word	0x00000000
	.align		4
        /*000c*/ 	.word	0xfffffffe
	.align		4
        /*0010*/ 	.word	0x00000000
	.align		4
        /*0014*/ 	.word	0xfffffffd
	.align		4
        /*0018*/ 	.word	0x00000000
	.align		4
        /*001c*/ 	.word	0xfffffffc


//--------------------- .nv.constant4             --------------------------
	.section	.nv.constant4,"a",@progbits
	.align	8
	.align		8
.nv.constant4:
        /*0000*/ 	.dword	precalc_xorwow_matrix
	.align		8
        /*0008*/ 	.dword	precalc_xorwow_offset_matrix
	.align		8
        /*0010*/ 	.dword	mrg32k3aM1
	.align		8
        /*0018*/ 	.dword	mrg32k3aM2
	.align		8
        /*0020*/ 	.dword	mrg32k3aM1SubSeq
	.align		8
        /*0028*/ 	.dword	mrg32k3aM2SubSeq
	.align		8
        /*0030*/ 	.dword	mrg32k3aM1Seq
	.align		8
        /*0038*/ 	.dword	mrg32k3aM2Seq


//--------------------- .nv.constant3             --------------------------
	.section	.nv.constant3,"a",@progbits
	.align	8
.nv.constant3:
	.type		__cr_lgamma_table,@object
	.size		__cr_lgamma_table,(.L_8 - __cr_lgamma_table)
__cr_lgamma_table:
        /*0000*/ 	.byte	0x00, 0x00, 0x00, 0x00, 0x00, 0x00, 0x00, 0x00, 0x00, 0x00, 0x00, 0x00, 0x00, 0x00, 0x00, 0x00
        /*0010*/ 	.byte	0xef, 0x39, 0xfa, 0xfe, 0x42, 0x2e, 0xe6, 0x3f, 0x02, 0x20, 0x2a, 0xfa, 0x0b, 0xab, 0xfc, 0x3f
        /*0020*/ 	.byte	0xf9, 0x2c, 0x92, 0x7c, 0xa7, 0x6c, 0x09, 0x40, 0xc9, 0x79, 0x44, 0x3c, 0x64, 0x26, 0x13, 0x40
        /*0030*/ 	.byte	0xca, 0x01, 0xcf, 0x3a, 0x27, 0x51, 0x1a, 0x40, 0x30, 0xcc, 0x2d, 0xf3, 0xe1, 0x0c, 0x21, 0x40
        /*0040*/ 	.byte	0x0d, 0xb7, 0xfc, 0x82, 0x8e, 0x35, 0x25, 0x40
.L_8:


//--------------------- .text._Z6kernelPiS_iiiP17curandStateXORWOW --------------------------
	.section	.text._Z6kernelPiS_iiiP17curandStateXORWOW,"ax",@progbits
	.align	128
        .global         _Z6kernelPiS_iiiP17curandStateXORWOW
        .type           _Z6kernelPiS_iiiP17curandStateXORWOW,@function
        .size           _Z6kernelPiS_iiiP17curandStateXORWOW,(.L_x_42 - _Z6kernelPiS_iiiP17curandStateXORWOW)
        .other          _Z6kernelPiS_iiiP17curandStateXORWOW,@"STO_CUDA_ENTRY STV_DEFAULT"
_Z6kernelPiS_iiiP17curandStateXORWOW:
.text._Z6kernelPiS_iiiP17curandStateXORWOW:
[----:B------:R-:W-:Y:S01]  /*0000*/  LDC R1, c[0x0][0x37c] ;  /* 0x0000df00ff017b82 */ /* 0x000fe20000000800 */
[----:B------:R-:W0:Y:S01]  /*0010*/  S2R R23, SR_TID.X ;  /* 0x0000000000177919 */ /* 0x000e220000002100 */
[----:B------:R-:W1:Y:S02]  /*0020*/  LDCU.64 UR10, c[0x0][0x390] ;  /* 0x00007200ff0a77ac */ /* 0x000e640008000a00 */
[----:B-1----:R-:W-:-:S06]  /*0030*/  UIMAD UR4, UR11, UR10, URZ ;  /* 0x0000000a0b0472a4 */ /* 0x002fcc000f8e02ff */
[----:B0-----:R-:W-:-:S13]  /*0040*/  ISETP.GE.AND P0, PT, R23, UR4, PT ;  /* 0x0000000417007c0c */ /* 0x001fda000bf06270 */
[----:B------:R-:W-:Y:S05]  /*0050*/  @P0 EXIT ;  /* 0x000000000000094d */ /* 0x000fea0003800000 */
[----:B------:R-:W0:Y:S01]  /*0060*/  LDC.64 R12, c[0x0][0x3a0] ;  /* 0x0000e800ff0c7b82 */ /* 0x000e220000000a00 */
[----:B------:R-:W1:Y:S01]  /*0070*/  LDCU.64 UR8, c[0x0][0x358] ;  /* 0x00006b00ff0877ac */ /* 0x000e620008000a00 */
[----:B------:R-:W2:Y:S01]  /*0080*/  LDCU UR4, c[0x0][0x398] ;  /* 0x00007300ff0477ac */ /* 0x000ea20008000800 */
[----:B0-----:R-:W-:-:S05]  /*0090*/  IMAD.WIDE.U32 R12, R23, 0x30, R12 ;  /* 0x00000030170c7825 */ /* 0x001fca00078e000c */
[----:B-1----:R0:W5:Y:S04]  /*00a0*/  LDG.E R21, desc[UR8][R12.64+0x20] ;  /* 0x000020080c157981 */ /* 0x002168000c1e1900 */
[----:B------:R0:W5:Y:S04]  /*00b0*/  LDG.E.64 R2, desc[UR8][R12.64+0x28] ;  /* 0x000028080c027981 */ /* 0x000168000c1e1b00 */
[----:B------:R0:W5:Y:S04]  /*00c0*/  LDG.E.64 R4, desc[UR8][R12.64] ;  /* 0x000000080c047981 */ /* 0x000168000c1e1b00 */
[----:B------:R0:W5:Y:S04]  /*00d0*/  LDG.E.64 R6, desc[UR8][R12.64+0x8] ;  /* 0x000008080c067981 */ /* 0x000168000c1e1b00 */
[----:B------:R0:W5:Y:S04]  /*00e0*/  LDG.E.64 R8, desc[UR8][R12.64+0x10] ;  /* 0x000010080c087981 */ /* 0x000168000c1e1b00 */
[----:B------:R0:W5:Y:S01]  /*00f0*/  LDG.E.64 R10, desc[UR8][R12.64+0x18] ;  /* 0x000018080c0a7981 */ /* 0x000162000c1e1b00 */
[----:B--2---:R-:W-:-:S09]  /*0100*/  UISETP.GE.AND UP0, UPT, UR4, 0x1, UPT ;  /* 0x000000010400788c */ /* 0x004fd2000bf06270 */
[----:B0-----:R-:W-:Y:S05]  /*0110*/  BRA.U !UP0, `(.L_x_0) ;  /* 0x0000001108107547 */ /* 0x001fea000b800000 */
[----:B------:R-:W0:Y:S01]  /*0120*/  LDC.64 R16, c[0x0][0x380] ;  /* 0x0000e000ff107b82 */ /* 0x000e220000000a00 */
[C---:B------:R-:W-:Y:S01]  /*0130*/  VIADD R19, R23.reuse, -UR11 ;  /* 0x8000000b17137c36 */ /* 0x040fe20008000000 */
[----:B------:R-:W-:Y:S01]  /*0140*/  UIADD3 UR5, UPT, UPT, UR11, -0x1, URZ ;  /* 0xffffffff0b057890 */ /* 0x000fe2000fffe0ff */
[----:B-----5:R-:W-:Y:S01]  /*0150*/  IMAD.MOV.U32 R20, RZ, RZ, R6 ;  /* 0x000000ffff147224 */ /* 0x020fe200078e0006 */
[----:B------:R-:W-:Y:S01]  /*0160*/  UIADD3 UR6, UPT, UPT, UR10, -0x1, URZ ;  /* 0xffffffff0a067890 */ /* 0x000fe2000fffe0ff */
[----:B------:R-:W-:Y:S01]  /*0170*/  IMAD.MOV.U32 R18, RZ, RZ, R7 ;  /* 0x000000ffff127224 */ /* 0x000fe200078e0007 */
[----:B------:R-:W-:Y:S01]  /*0180*/  UIADD3 UR4, UPT, UPT, -UR4, URZ, URZ ;  /* 0x000000ff04047290 */ /* 0x000fe2000fffe1ff */
[----:B------:R-:W-:Y:S01]  /*0190*/  IMAD.MOV.U32 R0, RZ, RZ, R9 ;  /* 0x000000ffff007224 */ /* 0x000fe200078e0009 */
[----:B------:R-:W1:Y:S01]  /*01a0*/  LDC.64 R12, c[0x0][0x388] ;  /* 0x0000e200ff0c7b82 */ /* 0x000e620000000a00 */
[----:B------:R-:W-:Y:S01]  /*01b0*/  UPLOP3.LUT UP0, UPT, UPT, UPT, UPT, 0x40, 0x4 ;  /* 0x000000000004789c */ /* 0x000fe20003f0e870 */
[----:B0-----:R-:W-:-:S04]  /*01c0*/  IMAD.WIDE.U32 R14, R23, 0x4, R16 ;  /* 0x00000004170e7825 */ /* 0x001fc800078e0010 */
[----:B------:R-:W-:-:S04]  /*01d0*/  IMAD.WIDE R16, R19, 0x4, R16 ;  /* 0x0000000413107825 */ /* 0x000fc800078e0210 */
[----:B-1----:R-:W-:-:S07]  /*01e0*/  IMAD.WIDE.U32 R12, R23, 0x4, R12 ;  /* 0x00000004170c7825 */ /* 0x002fce00078e000c */
.L_x_31:
[----:B------:R-:W-:-:S04]  /*01f0*/  UIADD3 UR4, UPT, UPT, UR4, 0x1, URZ ;  /* 0x0000000104047890 */ /* 0x000fc8000fffe0ff */
[----:B------:R-:W-:Y:S01]  /*0200*/  UISETP.NE.AND UP1, UPT, UR4, URZ, UPT ;  /* 0x000000ff0400728c */ /* 0x000fe2000bf25270 */
[----:B01----:R-:W-:Y:S10]  /*0210*/  BRA.U UP0, `(.L_x_1) ;  /* 0x0000000500dc7547 */ /* 0x003ff4000b800000 */
[----:B------:R-:W2:Y:S01]  /*0220*/  LDG.E R27, desc[UR8][R14.64] ;  /* 0x000000080e1b7981 */ /* 0x000ea2000c1e1900 */
[----:B------:R-:W-:Y:S01]  /*0230*/  BSSY.RECONVERGENT B0, `(.L_x_2) ;  /* 0x0000045000007945 */ /* 0x000fe20003800200 */
[----:B--2---:R-:W-:-:S13]  /*0240*/  ISETP.NE.AND P0, PT, R27, 0x1, PT ;  /* 0x000000011b00780c */ /* 0x004fda0003f05270 */
[----:B------:R-:W-:Y:S05]  /*0250*/  @P0 BRA `(.L_x_3) ;  /* 0x0000000400080947 */ /* 0x000fea0003800000 */
[----:B------:R-:W0:Y:S01]  /*0260*/  LDC R9, c[0x0][0x394] ;  /* 0x0000e500ff097b82 */ /* 0x000e220000000800 */
[----:B------:R-:W-:Y:S01]  /*0270*/  IMAD.MOV.U32 R6, RZ, RZ, RZ ;  /* 0x000000ffff067224 */ /* 0x000fe200078e00ff */
[----:B------:R-:W-:Y:S01]  /*0280*/  ISETP.GE.AND P2, PT, R23, RZ, PT ;  /* 0x000000ff1700720c */ /* 0x000fe20003f46270 */
[----:B------:R-:W-:Y:S01]  /*0290*/  BSSY.RELIABLE B1, `(.L_x_4) ;  /* 0x000001d000017945 */ /* 0x000fe20003800100 */
[----:B0-----:R-:W-:-:S04]  /*02a0*/  IABS R22, R9 ;  /* 0x0000000900167213 */ /* 0x001fc80000000000 */
[----:B------:R-:W0:Y:S08]  /*02b0*/  I2F.RP R24, R22 ;  /* 0x0000001600187306 */ /* 0x000e300000209400 */
[----:B0-----:R-:W0:Y:S02]  /*02c0*/  MUFU.RCP R24, R24 ;  /* 0x0000001800187308 */ /* 0x001e240000001000 */
[----:B0-----:R-:W-:-:S06]  /*02d0*/  VIADD R7, R24, 0xffffffe ;  /* 0x0ffffffe18077836 */ /* 0x001fcc0000000000 */
[----:B------:R-:W0:Y:S02]  /*02e0*/  F2I.FTZ.U32.TRUNC.NTZ R7, R7 ;  /* 0x0000000700077305 */ /* 0x000e24000021f000 */
[----:B0-----:R-:W-:-:S05]  /*02f0*/  IADD3 R25, PT, PT, RZ, -R7, RZ ;  /* 0x80000007ff197210 */ /* 0x001fca0007ffe0ff */
[----:B------:R-:W-:-:S04]  /*0300*/  IMAD R25, R25, R22, RZ ;  /* 0x0000001619197224 */ /* 0x000fc800078e02ff */
[----:B------:R-:W-:Y:S01]  /*0310*/  IMAD.HI.U32 R6, R7, R25, R6 ;  /* 0x0000001907067227 */ /* 0x000fe200078e0006 */
[----:B------:R-:W-:Y:S02]  /*0320*/  IABS R25, R23 ;  /* 0x0000001700197213 */ /* 0x000fe40000000000 */
[----:B------:R-:W-:-:S03]  /*0330*/  LOP3.LUT R7, RZ, R9, RZ, 0x33, !PT ;  /* 0x00000009ff077212 */ /* 0x000fc600078e33ff */
[----:B------:R-:W-:-:S04]  /*0340*/  IMAD.HI.U32 R6, R6, R25, RZ ;  /* 0x0000001906067227 */ /* 0x000fc800078e00ff */
[----:B------:R-:W-:-:S04]  /*0350*/  IMAD.MOV R24, RZ, RZ, -R6 ;  /* 0x000000ffff187224 */ /* 0x000fc800078e0a06 */
[----:B------:R-:W-:-:S05]  /*0360*/  IMAD R25, R22, R24, R25 ;  /* 0x0000001816197224 */ /* 0x000fca00078e0219 */
[----:B------:R-:W-:-:S13]  /*0370*/  ISETP.GT.U32.AND P0, PT, R22, R25, PT ;  /* 0x000000191600720c */ /* 0x000fda0003f04070 */
[----:B------:R-:W-:-:S04]  /*0380*/  @!P0 IMAD.IADD R25, R25, 0x1, -R22 ;  /* 0x0000000119198824 */ /* 0x000fc800078e0a16 */
[----:B------:R-:W-:Y:S01]  /*0390*/  IMAD.IADD R24, R25, 0x1, -R22 ;  /* 0x0000000119187824 */ /* 0x000fe200078e0a16 */
[----:B------:R-:W-:-:S04]  /*03a0*/  ISETP.GT.U32.AND P1, PT, R22, R25, PT ;  /* 0x000000191600720c */ /* 0x000fc80003f24070 */
[----:B------:R-:W-:Y:S02]  /*03b0*/  SEL R24, R24, R25, !P1 ;  /* 0x0000001918187207 */ /* 0x000fe40004800000 */
[----:B------:R-:W-:-:S03]  /*03c0*/  ISETP.NE.AND P1, PT, R9, RZ, PT ;  /* 0x000000ff0900720c */ /* 0x000fc60003f25270 */
[----:B------:R-:W-:-:S05]  /*03d0*/  @!P2 IMAD.MOV R24, RZ, RZ, -R24 ;  /* 0x000000ffff18a224 */ /* 0x000fca00078e0a18 */
[----:B------:R-:W-:-:S04]  /*03e0*/  SEL R24, R7, R24, !P1 ;  /* 0x0000001807187207 */ /* 0x000fc80004800000 */
[----:B------:R-:W-:-:S13]  /*03f0*/  ISETP.NE.AND P2, PT, R24, RZ, PT ;  /* 0x000000ff1800720c */ /* 0x000fda0003f45270 */
[----:B------:R-:W-:Y:S05]  /*0400*/  @!P2 BRA `(.L_x_5) ;  /* 0x000000000014a947 */ /* 0x000fea0003800000 */
[----:B------:R-:W2:Y:S01]  /*0410*/  LDG.E R26, desc[UR8][R14.64+-0x4] ;  /* 0xfffffc080e1a7981 */ /* 0x000ea2000c1e1900 */
[----:B------:R-:W-:Y:S02]  /*0420*/  MOV R27, 0xffffffff ;  /* 0xffffffff001b7802 */ /* 0x000fe40000000f00 */
[----:B--2---:R-:W-:-:S13]  /*0430*/  ISETP.GE.AND P2, PT, R26, RZ, PT ;  /* 0x000000ff1a00720c */ /* 0x004fda0003f46270 */
[----:B------:R-:W-:Y:S05]  /*0440*/  @!P2 BREAK.RELIABLE B1 ;  /* 0x000000000001a942 */ /* 0x000fea0003800100 */
[----:B------:R-:W-:Y:S05]  /*0450*/  @!P2 BRA `(.L_x_3) ;  /* 0x000000000088a947 */ /* 0x000fea0003800000 */
.L_x_5:
[----:B------:R-:W-:Y:S05]  /*0460*/  BSYNC.RELIABLE B1 ;  /* 0x0000000000017941 */ /* 0x000fea0003800100 */
.L_x_4:
[----:B------:R-:W-:Y:S01]  /*0470*/  ISETP.GE.AND P2, PT, R24, UR5, PT ;  /* 0x0000000518007c0c */ /* 0x000fe2000bf46270 */
[----:B------:R-:W-:-:S12]  /*0480*/  BSSY.RELIABLE B1, `(.L_x_6) ;  /* 0x0000007000017945 */ /* 0x000fd80003800100 */
[----:B------:R-:W-:Y:S05]  /*0490*/  @P2 BRA `(.L_x_7) ;  /* 0x0000000000142947 */ /* 0x000fea0003800000 */
[----:B------:R-:W2:Y:S01]  /*04a0*/  LDG.E R24, desc[UR8][R14.64+0x4] ;  /* 0x000004080e187981 */ /* 0x000ea2000c1e1900 */
[----:B------:R-:W-:Y:S01]  /*04b0*/  IMAD.MOV.U32 R27, RZ, RZ, -0x1 ;  /* 0xffffffffff1b7424 */ /* 0x000fe200078e00ff */
[----:B--2---:R-:W-:-:S13]  /*04c0*/  ISETP.GE.AND P2, PT, R24, RZ, PT ;  /* 0x000000ff1800720c */ /* 0x004fda0003f46270 */
[----:B------:R-:W-:Y:S05]  /*04d0*/  @!P2 BREAK.RELIABLE B1 ;  /* 0x000000000001a942 */ /* 0x000fea0003800100 */
[----:B------:R-:W-:Y:S05]  /*04e0*/  @!P2 BRA `(.L_x_3) ;  /* 0x000000000064a947 */ /* 0x000fea0003800000 */
.L_x_7:
[----:B------:R-:W-:Y:S05]  /*04f0*/  BSYNC.RELIABLE B1 ;  /* 0x0000000000017941 */ /* 0x000fea0003800100 */
.L_x_6:
[----:B------:R-:W-:Y:S01]  /*0500*/  ISETP.GE.U32.AND P2, PT, R25, R22, PT ;  /* 0x000000161900720c */ /* 0x000fe20003f46070 */
[----:B------:R-:W-:Y:S01]  /*0510*/  @!P0 VIADD R6, R6, 0x1 ;  /* 0x0000000106068836 */ /* 0x000fe20000000000 */
[----:B------:R-:W-:Y:S01]  /*0520*/  LOP3.LUT R22, R23, R9, RZ, 0x3c, !PT ;  /* 0x0000000917167212 */ /* 0x000fe200078e3cff */
[----:B------:R-:W-:Y:S03]  /*0530*/  BSSY.RELIABLE B1, `(.L_x_8) ;  /* 0x000000d000017945 */ /* 0x000fe60003800100 */
[----:B------:R-:W-:-:S07]  /*0540*/  ISETP.GE.AND P3, PT, R22, RZ, PT ;  /* 0x000000ff1600720c */ /* 0x000fce0003f66270 */
[----:B------:R-:W-:-:S06]  /*0550*/  @P2 VIADD R6, R6, 0x1 ;  /* 0x0000000106062836 */ /* 0x000fcc0000000000 */
[----:B------:R-:W-:-:S05]  /*0560*/  @!P3 IMAD.MOV R6, RZ, RZ, -R6 ;  /* 0x000000ffff06b224 */ /* 0x000fca00078e0a06 */
[----:B------:R-:W-:-:S04]  /*0570*/  SEL R22, R7, R6, !P1 ;  /* 0x0000000607167207 */ /* 0x000fc80004800000 */
[----:B------:R-:W-:-:S13]  /*0580*/  ISETP.GE.AND P0, PT, R22, UR6, PT ;  /* 0x0000000616007c0c */ /* 0x000fda000bf06270 */
[----:B------:R-:W-:Y:S05]  /*0590*/  @P0 BRA `(.L_x_9) ;  /* 0x0000000000180947 */ /* 0x000fea0003800000 */
[----:B------:R-:W-:-:S06]  /*05a0*/  IMAD.WIDE R6, R9, 0x4, R14 ;  /* 0x0000000409067825 */ /* 0x000fcc00078e020e */
[----:B------:R-:W2:Y:S01]  /*05b0*/  LDG.E R6, desc[UR8][R6.64] ;  /* 0x0000000806067981 */ /* 0x000ea2000c1e1900 */
[----:B------:R-:W-:Y:S01]  /*05c0*/  IMAD.MOV.U32 R27, RZ, RZ, -0x1 ;  /* 0xffffffffff1b7424 */ /* 0x000fe200078e00ff */
[----:B--2---:R-:W-:-:S13]  /*05d0*/  ISETP.GE.AND P0, PT, R6, RZ, PT ;  /* 0x000000ff0600720c */ /* 0x004fda0003f06270 */
[----:B------:R-:W-:Y:S05]  /*05e0*/  @!P0 BREAK.RELIABLE B1 ;  /* 0x0000000000018942 */ /* 0x000fea0003800100 */
[----:B------:R-:W-:Y:S05]  /*05f0*/  @!P0 BRA `(.L_x_3) ;  /* 0x0000000000208947 */ /* 0x000fea0003800000 */
.L_x_9:
[----:B------:R-:W-:Y:S05]  /*0600*/  BSYNC.RELIABLE B1 ;  /* 0x0000000000017941 */ /* 0x000fea0003800100 */
.L_x_8:
[----:B------:R-:W-:-:S13]  /*0610*/  ISETP.GE.AND P0, PT, R22, 0x1, PT ;  /* 0x000000011600780c */ /* 0x000fda0003f06270 */
[----:B------:R-:W-:Y:S05]  /*0620*/  @!P0 BRA `(.L_x_10) ;  /* 0x0000000000108947 */ /* 0x000fea0003800000 */
[----:B------:R-:W2:Y:S01]  /*0630*/  LDG.E R6, desc[UR8][R16.64] ;  /* 0x0000000810067981 */ /* 0x000ea2000c1e1900 */
[----:B------:R-:W-:Y:S02]  /*0640*/  MOV R27, 0xffffffff ;  /* 0xffffffff001b7802 */ /* 0x000fe40000000f00 */
[----:B--2---:R-:W-:-:S13]  /*0650*/  ISETP.GE.AND P0, PT, R6, RZ, PT ;  /* 0x000000ff0600720c */ /* 0x004fda0003f06270 */
[----:B------:R-:W-:Y:S05]  /*0660*/  @!P0 BRA `(.L_x_3) ;  /* 0x0000000000048947 */ /* 0x000fea0003800000 */
.L_x_10:
[----:B------:R-:W-:-:S07]  /*0670*/  IMAD.MOV.U32 R27, RZ, RZ, 0x1 ;  /* 0x00000001ff1b7424 */ /* 0x000fce00078e00ff */
.L_x_3:
[----:B------:R-:W-:Y:S05]  /*0680*/  BSYNC.RECONVERGENT B0 ;  /* 0x0000000000007941 */ /* 0x000fea0003800200 */
.L_x_2:
[----:B------:R-:W-:Y:S05]  /*0690*/  WARPSYNC.ALL ;  /* 0x0000000000007948 */ /* 0x000fea0003800000 */
[----:B------:R0:W-:Y:S01]  /*06a0*/  STG.E desc[UR8][R12.64], R27 ;  /* 0x0000001b0c007986 */ /* 0x0001e2000c101908 */
[----:B------:R-:W-:Y:S06]  /*06b0*/  BAR.SYNC.DEFER_BLOCKING 0x0 ;  /* 0x0000000000007b1d */ /* 0x000fec0000010000 */
[----:B------:R-:W2:Y:S01]  /*06c0*/  LDG.E R25, desc[UR8][R14.64] ;  /* 0x000000080e197981 */ /* 0x000ea2000c1e1900 */
[----:B------:R-:W-:Y:S01]  /*06d0*/  BSSY.RECONVERGENT B0, `(.L_x_11) ;  /* 0x000001a000007945 */ /* 0x000fe20003800200 */
[----:B------:R-:W-:-:S02]  /*06e0*/  IMAD.MOV.U32 R9, RZ, RZ, R0 ;  /* 0x000000ffff097224 */ /* 0x000fc400078e0000 */
[----:B------:R-:W-:Y:S02]  /*06f0*/  IMAD.MOV.U32 R7, RZ, RZ, R18 ;  /* 0x000000ffff077224 */ /* 0x000fe400078e0012 */
[----:B------:R-:W-:Y:S01]  /*0700*/  IMAD.MOV.U32 R6, RZ, RZ, R20 ;  /* 0x000000ffff067224 */ /* 0x000fe200078e0014 */
[----:B--2---:R-:W-:-:S13]  /*0710*/  ISETP.NE.AND P0, PT, R25, -0x1, PT ;  /* 0xffffffff1900780c */ /* 0x004fda0003f05270 */
[----:B0-----:R-:W-:Y:S05]  /*0720*/  @P0 BRA `(.L_x_12) ;  /* 0x0000000000500947 */ /* 0x001fea0003800000 */
[----:B------:R-:W-:Y:S01]  /*0730*/  SHF.R.U32.HI R6, RZ, 0x2, R5 ;  /* 0x00000002ff067819 */ /* 0x000fe20000011605 */
[----:B------:R-:W-:Y:S02]  /*0740*/  VIADD R4, R4, 0x587c5 ;  /* 0x000587c504047836 */ /* 0x000fe40000000000 */
[----:B------:R-:W-:Y:S01]  /*0750*/  IMAD.MOV.U32 R25, RZ, RZ, 0x1 ;  /* 0x00000001ff197424 */ /* 0x000fe200078e00ff */
[----:B------:R-:W-:Y:S01]  /*0760*/  LOP3.LUT R6, R6, R5, RZ, 0x3c, !PT ;  /* 0x0000000506067212 */ /* 0x000fe200078e3cff */
[----:B------:R-:W-:-:S03]  /*0770*/  IMAD.SHL.U32 R5, R0, 0x10, RZ ;  /* 0x0000001000057824 */ /* 0x000fc600078e00ff */
[----:B------:R-:W-:-:S04]  /*0780*/  SHF.L.U32 R7, R6, 0x1, RZ ;  /* 0x0000000106077819 */ /* 0x000fc800000006ff */
[----:B------:R-:W-:Y:S01]  /*0790*/  LOP3.LUT R5, R0, R5, R7, 0x96, !PT ;  /* 0x0000000500057212 */ /* 0x000fe200078e9607 */
[----:B------:R-:W-:Y:S02]  /*07a0*/  IMAD.MOV.U32 R7, RZ, RZ, R8 ;  /* 0x000000ffff077224 */ /* 0x000fe400078e0008 */
[----:B------:R-:W-:Y:S01]  /*07b0*/  IMAD.MOV.U32 R8, RZ, RZ, R0 ;  /* 0x000000ffff087224 */ /* 0x000fe200078e0000 */
[----:B------:R-:W-:-:S05]  /*07c0*/  LOP3.LUT R9, R5, R6, RZ, 0x3c, !PT ;  /* 0x0000000605097212 */ /* 0x000fca00078e3cff */
[----:B------:R-:W-:-:S04]  /*07d0*/  IMAD.IADD R5, R9, 0x1, R4 ;  /* 0x0000000109057824 */ /* 0x000fc800078e0204 */
[----:B------:R-:W-:-:S05]  /*07e0*/  IMAD.HI.U32 R6, R5, -0x2e48e8a7, RZ ;  /* 0xd1b7175905067827 */ /* 0x000fca00078e00ff */
[----:B------:R-:W-:-:S05]  /*07f0*/  SHF.R.U32.HI R6, RZ, 0xd, R6 ;  /* 0x0000000dff067819 */ /* 0x000fca0000011606 */
[----:B------:R-:W-:-:S05]  /*0800*/  IMAD R6, R6, -0x2710, R5 ;  /* 0xffffd8f006067824 */ /* 0x000fca00078e0205 */
[----:B------:R-:W-:-:S13]  /*0810*/  ISETP.GE.U32.AND P0, PT, R6, 0x3e8, PT ;  /* 0x000003e80600780c */ /* 0x000fda0003f06070 */
[----:B------:R-:W-:Y:S01]  /*0820*/  @P0 IMAD.MOV.U32 R5, RZ, RZ, -0x1 ;  /* 0xffffffffff050424 */ /* 0x000fe200078e00ff */
[----:B------:R-:W-:Y:S02]  /*0830*/  @P0 ISETP.GE.U32.AND P1, PT, R6, 0xfa0, PT ;  /* 0x00000fa00600080c */ /* 0x000fe40003f26070 */
[----:B------:R-:W-:Y:S02]  /*0840*/  MOV R6, R18 ;  /* 0x0000001200067202 */ /* 0x000fe40000000f00 */
[----:B------:R-:W-:Y:S01]  /*0850*/  @P0 SEL R25, R5, 0xfffffffe, !P1 ;  /* 0xfffffffe05190807 */ /* 0x000fe20004800000 */
[----:B------:R-:W-:-:S08]  /*0860*/  IMAD.MOV.U32 R5, RZ, RZ, R20 ;  /* 0x000000ffff057224 */ /* 0x000fd000078e0014 */
.L_x_12:
[----:B------:R-:W-:Y:S05]  /*0870*/  BSYNC.RECONVERGENT B0 ;  /* 0x0000000000007941 */ /* 0x000fea0003800200 */
.L_x_11:
[----:B------:R0:W-:Y:S01]  /*0880*/  STG.E desc[UR8][R12.64], R25 ;  /* 0x000000190c007986 */ /* 0x0001e2000c101908 */
[----:B------:R-:W-:Y:S06]  /*0890*/  BAR.SYNC.DEFER_BLOCKING 0x0 ;  /* 0x0000000000007b1d */ /* 0x000fec0000010000 */
[----:B------:R-:W2:Y:S01]  /*08a0*/  LDG.E R0, desc[UR8][R14.64] ;  /* 0x000000080e007981 */ /* 0x000ea2000c1e1900 */
[----:B------:R-:W-:Y:S01]  /*08b0*/  BSSY.RECONVERGENT B0, `(.L_x_13) ;  /* 0x0000009000007945 */ /* 0x000fe20003800200 */
[----:B--2---:R-:W-:-:S13]  /*08c0*/  ISETP.NE.AND P0, PT, R0, -0x3, PT ;  /* 0xfffffffd0000780c */ /* 0x004fda0003f05270 */
[----:B0-----:R-:W-:Y:S05]  /*08d0*/  @!P0 BRA `(.L_x_14) ;  /* 0x0000000000148947 */ /* 0x001fea0003800000 */
[----:B------:R-:W-:Y:S01]  /*08e0*/  ISETP.NE.AND P0, PT, R0, -0x2, PT ;  /* 0xfffffffe0000780c */ /* 0x000fe20003f05270 */
[----:B------:R-:W-:-:S12]  /*08f0*/  IMAD.MOV.U32 R25, RZ, RZ, -0x3 ;  /* 0xfffffffdff197424 */ /* 0x000fd800078e00ff */
[----:B------:R-:W-:Y:S05]  /*0900*/  @!P0 BRA `(.L_x_15) ;  /* 0x00000000000c8947 */ /* 0x000fea0003800000 */
[----:B------:R-:W-:Y:S01]  /*0910*/  IMAD.MOV.U32 R25, RZ, RZ, R0 ;  /* 0x000000ffff197224 */ /* 0x000fe200078e0000 */
[----:B------:R-:W-:Y:S06]  /*0920*/  BRA `(.L_x_15) ;  /* 0x0000000000047947 */ /* 0x000fec0003800000 */
.L_x_14:
[----:B------:R-:W-:-:S07]  /*0930*/  IMAD.MOV.U32 R25, RZ, RZ, RZ ;  /* 0x000000ffff197224 */ /* 0x000fce00078e00ff */
.L_x_15:
[----:B------:R-:W-:Y:S05]  /*0940*/  BSYNC.RECONVERGENT B0 ;  /* 0x0000000000007941 */ /* 0x000fea0003800200 */
.L_x_13:
[----:B------:R1:W-:Y:S01]  /*0950*/  STG.E desc[UR8][R12.64], R25 ;  /* 0x000000190c007986 */ /* 0x0003e2000c101908 */
[----:B------:R-:W-:Y:S01]  /*0960*/  UPLOP3.LUT UP0, UPT, UPT, UPT, UPT, 0x80, 0x8 ;  /* 0x000000000008789c */ /* 0x000fe20003f0f070 */
[----:B------:R-:W-:Y:S06]  /*0970*/  BAR.SYNC.DEFER_BLOCKING 0x0 ;  /* 0x0000000000007b1d */ /* 0x000fec0000010000 */
[----:B------:R-:W-:Y:S05]  /*0980*/  BRA `(.L_x_16) ;  /* 0x0000000400e07947 */ /* 0x000fea0003800000 */
.L_x_1:
        /* <DEDUP_REMOVED lines=11> */
[----:B0-----:R-:W-:-:S06]  /*0a40*/  IADD3 R7, PT, PT, R24, 0xffffffe, RZ ;  /* 0x0ffffffe18077810 */ /* 0x001fcc0007ffe0ff */
[----:B------:R-:W0:Y:S02]  /*0a50*/  F2I.FTZ.U32.TRUNC.NTZ R7, R7 ;  /* 0x0000000700077305 */ /* 0x000e24000021f000 */
[----:B0-----:R-:W-:-:S04]  /*0a60*/  IMAD.MOV R25, RZ, RZ, -R7 ;  /* 0x000000ffff197224 */ /* 0x001fc800078e0a07 */
        /* <DEDUP_REMOVED lines=8> */
[----:B------:R-:W-:-:S05]  /*0af0*/  @!P0 IMAD.IADD R25, R25, 0x1, -R22 ;  /* 0x0000000119198824 */ /* 0x000fca00078e0a16 */
[----:B------:R-:W-:Y:S02]  /*0b00*/  ISETP.GT.U32.AND P1, PT, R22, R25, PT ;  /* 0x000000191600720c */ /* 0x000fe40003f24070 */
[----:B------:R-:W-:-:S04]  /*0b10*/  IADD3 R24, PT, PT, R25, -R22, RZ ;  /* 0x8000001619187210 */ /* 0x000fc80007ffe0ff */
[----:B------:R-:W-:Y:S02]  /*0b20*/  SEL R24, R24, R25, !P1 ;  /* 0x0000001918187207 */ /* 0x000fe40004800000 */
[----:B------:R-:W-:-:S03]  /*0b30*/  ISETP.NE.AND P1, PT, R9, RZ, PT ;  /* 0x000000ff0900720c */ /* 0x000fc60003f25270 */
[----:B------:R-:W-:-:S05]  /*0b40*/  @!P2 IMAD.MOV R24, RZ, RZ, -R24 ;  /* 0x000000ffff18a224 */ /* 0x000fca00078e0a18 */
[----:B------:R-:W-:-:S04]  /*0b50*/  SEL R24, R7, R24, !P1 ;  /* 0x0000001807187207 */ /* 0x000fc80004800000 */
[----:B------:R-:W-:-:S13]  /*0b60*/  ISETP.NE.AND P2, PT, R24, RZ, PT ;  /* 0x000000ff1800720c */ /* 0x000fda0003f45270 */
[----:B------:R-:W-:Y:S05]  /*0b70*/  @!P2 BRA `(.L_x_20) ;  /* 0x000000000014a947 */ /* 0x000fea0003800000 */
[----:B------:R-:W2:Y:S01]  /*0b80*/  LDG.E R26, desc[UR8][R12.64+-0x4] ;  /* 0xfffffc080c1a7981 */ /* 0x000ea2000c1e1900 */
[----:B------:R-:W-:Y:S01]  /*0b90*/  IMAD.MOV.U32 R27, RZ, RZ, -0x1 ;  /* 0xffffffffff1b7424 */ /* 0x000fe200078e00ff */
[----:B--2---:R-:W-:-:S13]  /*0ba0*/  ISETP.GE.AND P2, PT, R26, RZ, PT ;  /* 0x000000ff1a00720c */ /* 0x004fda0003f46270 */
[----:B------:R-:W-:Y:S05]  /*0bb0*/  @!P2 BREAK.RELIABLE B1 ;  /* 0x000000000001a942 */ /* 0x000fea0003800100 */
[----:B------:R-:W-:Y:S05]  /*0bc0*/  @!P2 BRA `(.L_x_18) ;  /* 0x000000000090a947 */ /* 0x000fea0003800000 */
.L_x_20:
[----:B------:R-:W-:Y:S05]  /*0bd0*/  BSYNC.RELIABLE B1 ;  /* 0x0000000000017941 */ /* 0x000fea0003800100 */
.L_x_19:
        /* <DEDUP_REMOVED lines=8> */
.L_x_22:
[----:B------:R-:W-:Y:S05]  /*0c60*/  BSYNC.RELIABLE B1 ;  /* 0x0000000000017941 */ /* 0x000fea0003800100 */
.L_x_21:
[----:B------:R-:W-:Y:S01]  /*0c70*/  ISETP.GE.U32.AND P2, PT, R25, R22, PT ;  /* 0x000000161900720c */ /* 0x000fe20003f46070 */
[----:B------:R-:W-:Y:S01]  /*0c80*/  @!P0 VIADD R6, R6, 0x1 ;  /* 0x0000000106068836 */ /* 0x000fe20000000000 */
[----:B------:R-:W-:Y:S01]  /*0c90*/  LOP3.LUT R22, R23, R9, RZ, 0x3c, !PT ;  /* 0x0000000917167212 */ /* 0x000fe200078e3cff */
[----:B------:R-:W-:Y:S03]  /*0ca0*/  BSSY.RELIABLE B1, `(.L_x_23) ;  /* 0x000000d000017945 */ /* 0x000fe60003800100 */
[----:B------:R-:W-:-:S07]  /*0cb0*/  ISETP.GE.AND P3, PT, R22, RZ, PT ;  /* 0x000000ff1600720c */ /* 0x000fce0003f66270 */
[----:B------:R-:W-:-:S06]  /*0cc0*/  @P2 IADD3 R6, PT, PT, R6, 0x1, RZ ;  /* 0x0000000106062810 */ /* 0x000fcc0007ffe0ff */
        /* <DEDUP_REMOVED lines=10> */
.L_x_24:
[----:B------:R-:W-:Y:S05]  /*0d70*/  BSYNC.RELIABLE B1 ;  /* 0x0000000000017941 */ /* 0x000fea0003800100 */
.L_x_23:
[----:B------:R-:W-:-:S13]  /*0d80*/  ISETP.GE.AND P0, PT, R22, 0x1, PT ;  /* 0x000000011600780c */ /* 0x000fda0003f06270 */
[----:B------:R-:W-:Y:S05]  /*0d90*/  @!P0 BRA `(.L_x_25) ;  /* 0x0000000000188947 */ /* 0x000fea0003800000 */
[----:B------:R-:W0:Y:S02]  /*0da0*/  LDC.64 R6, c[0x0][0x388] ;  /* 0x0000e200ff067b82 */ /* 0x000e240000000a00 */
[----:B0-----:R-:W-:-:S06]  /*0db0*/  IMAD.WIDE R6, R19, 0x4, R6 ;  /* 0x0000000413067825 */ /* 0x001fcc00078e0206 */
[----:B------:R-:W2:Y:S01]  /*0dc0*/  LDG.E R6, desc[UR8][R6.64] ;  /* 0x0000000806067981 */ /* 0x000ea2000c1e1900 */
[----:B------:R-:W-:Y:S01]  /*0dd0*/  IMAD.MOV.U32 R27, RZ, RZ, -0x1 ;  /* 0xffffffffff1b7424 */ /* 0x000fe200078e00ff */
[----:B--2---:R-:W-:-:S13]  /*0de0*/  ISETP.GE.AND P0, PT, R6, RZ, PT ;  /* 0x000000ff0600720c */ /* 0x004fda0003f06270 */
[----:B------:R-:W-:Y:S05]  /*0df0*/  @!P0 BRA `(.L_x_18) ;  /* 0x0000000000048947 */ /* 0x000fea0003800000 */
.L_x_25:
[----:B------:R-:W-:-:S07]  /*0e00*/  IMAD.MOV.U32 R27, RZ, RZ, 0x1 ;  /* 0x00000001ff1b7424 */ /* 0x000fce00078e00ff */
.L_x_18:
[----:B------:R-:W-:Y:S05]  /*0e10*/  BSYNC.RECONVERGENT B0 ;  /* 0x0000000000007941 */ /* 0x000fea0003800200 */
.L_x_17:
[----:B------:R-:W-:Y:S05]  /*0e20*/  WARPSYNC.ALL ;  /* 0x0000000000007948 */ /* 0x000fea0003800000 */
[----:B------:R0:W-:Y:S01]  /*0e30*/  STG.E desc[UR8][R14.64], R27 ;  /* 0x0000001b0e007986 */ /* 0x0001e2000c101908 */
[----:B------:R-:W-:Y:S06]  /*0e40*/  BAR.SYNC.DEFER_BLOCKING 0x0 ;  /* 0x0000000000007b1d */ /* 0x000fec0000010000 */
[----:B------:R-:W2:Y:S01]  /*0e50*/  LDG.E R25, desc[UR8][R12.64] ;  /* 0x000000080c197981 */ /* 0x000ea2000c1e1900 */
[----:B------:R-:W-:Y:S01]  /*0e60*/  BSSY.RECONVERGENT B0, `(.L_x_26) ;  /* 0x000001a000007945 */ /* 0x000fe20003800200 */
[----:B------:R-:W-:Y:S01]  /*0e70*/  MOV R9, R0 ;  /* 0x0000000000097202 */ /* 0x000fe20000000f00 */
[----:B------:R-:W-:-:S02]  /*0e80*/  IMAD.MOV.U32 R7, RZ, RZ, R18 ;  /* 0x000000ffff077224 */ /* 0x000fc400078e0012 */
[----:B------:R-:W-:Y:S01]  /*0e90*/  IMAD.MOV.U32 R6, RZ, RZ, R20 ;  /* 0x000000ffff067224 */ /* 0x000fe200078e0014 */
[----:B--2---:R-:W-:-:S13]  /*0ea0*/  ISETP.NE.AND P0, PT, R25, -0x1, PT ;  /* 0xffffffff1900780c */ /* 0x004fda0003f05270 */
[----:B0-----:R-:W-:Y:S05]  /*0eb0*/  @P0 BRA `(.L_x_27) ;  /* 0x0000000000500947 */ /* 0x001fea0003800000 */
[----:B------:R-:W-:Y:S01]  /*0ec0*/  SHF.R.U32.HI R6, RZ, 0x2, R5 ;  /* 0x00000002ff067819 */ /* 0x000fe20000011605 */
[----:B------:R-:W-:Y:S01]  /*0ed0*/  IMAD.MOV.U32 R25, RZ, RZ, 0x1 ;  /* 0x00000001ff197424 */ /* 0x000fe200078e00ff */
[----:B------:R-:W-:Y:S02]  /*0ee0*/  IADD3 R4, PT, PT, R4, 0x587c5, RZ ;  /* 0x000587c504047810 */ /* 0x000fe40007ffe0ff */
[----:B------:R-:W-:Y:S01]  /*0ef0*/  LOP3.LUT R6, R6, R5, RZ, 0x3c, !PT ;  /* 0x0000000506067212 */ /* 0x000fe200078e3cff */
[----:B------:R-:W-:-:S04]  /*0f00*/  IMAD.SHL.U32 R5, R0, 0x10, RZ ;  /* 0x0000001000057824 */ /* 0x000fc800078e00ff */
[----:B------:R-:W-:-:S05]  /*0f10*/  IMAD.SHL.U32 R7, R6, 0x2, RZ ;  /* 0x0000000206077824 */ /* 0x000fca00078e00ff */
        /* <DEDUP_REMOVED lines=14> */
.L_x_27:
[----:B------:R-:W-:Y:S05]  /*1000*/  BSYNC.RECONVERGENT B0 ;  /* 0x0000000000007941 */ /* 0x000fea0003800200 */
.L_x_26:
        /* <DEDUP_REMOVED lines=11> */
.L_x_29:
[----:B------:R-:W-:-:S07]  /*10c0*/  HFMA2 R25, -RZ, RZ, 0, 0 ;  /* 0x00000000ff197431 */ /* 0x000fce00000001ff */
.L_x_30:
[----:B------:R-:W-:Y:S05]  /*10d0*/  BSYNC.RECONVERGENT B0 ;  /* 0x0000000000007941 */ /* 0x000fea0003800200 */
.L_x_28:
[----:B------:R0:W-:Y:S01]  /*10e0*/  STG.E desc[UR8][R14.64], R25 ;  /* 0x000000190e007986 */ /* 0x0001e2000c101908 */
[----:B------:R-:W-:Y:S01]  /*10f0*/  UPLOP3.LUT UP0, UPT, UPT, UPT, UPT, 0x40, 0x4 ;  /* 0x000000000004789c */ /* 0x000fe20003f0e870 */
[----:B------:R-:W-:Y:S10]  /*1100*/  BAR.SYNC.DEFER_BLOCKING 0x0 ;  /* 0x0000000000007b1d */ /* 0x000ff40000010000 */
.L_x_16:
[----:B------:R-:W-:Y:S01]  /*1110*/  BAR.SYNC.DEFER_BLOCKING 0x0 ;  /* 0x0000000000007b1d */ /* 0x000fe20000010000 */
[----:B------:R-:W-:Y:S02]  /*1120*/  IMAD.MOV.U32 R20, RZ, RZ, R6 ;  /* 0x000000ffff147224 */ /* 0x000fe400078e0006 */
[----:B------:R-:W-:Y:S02]  /*1130*/  IMAD.MOV.U32 R18, RZ, RZ, R7 ;  /* 0x000000ffff127224 */ /* 0x000fe400078e0007 */
[----:B------:R-:W-:Y:S01]  /*1140*/  IMAD.MOV.U32 R0, RZ, RZ, R9 ;  /* 0x000000ffff007224 */ /* 0x000fe200078e0009 */
[----:B------:R-:W-:Y:S06]  /*1150*/  BRA.U UP1, `(.L_x_31) ;  /* 0xfffffff101247547 */ /* 0x000fec000b83ffff */
.L_x_0:
[----:B-1----:R-:W1:Y:S02]  /*1160*/  LDC.64 R12, c[0x0][0x3a0] ;  /* 0x0000e800ff0c7b82 */ /* 0x002e640000000a00 */
[----:B-1----:R-:W-:-:S05]  /*1170*/  IMAD.WIDE.U32 R12, R23, 0x30, R12 ;  /* 0x00000030170c7825 */ /* 0x002fca00078e000c */
[----:B-----5:R-:W-:Y:S04]  /*1180*/  STG.E.64 desc[UR8][R12.64], R4 ;  /* 0x000000040c007986 */ /* 0x020fe8000c101b08 */
[----:B------:R-:W-:Y:S04]  /*1190*/  STG.E.64 desc[UR8][R12.64+0x8], R6 ;  /* 0x000008060c007986 */ /* 0x000fe8000c101b08 */
[----:B------:R-:W-:Y:S04]  /*11a0*/  STG.E.64 desc[UR8][R12.64+0x10], R8 ;  /* 0x000010080c007986 */ /* 0x000fe8000c101b08 */
[----:B------:R-:W-:Y:S04]  /*11b0*/  STG.E.64 desc[UR8][R12.64+0x18], R10 ;  /* 0x0000180a0c007986 */ /* 0x000fe8000c101b08 */
[----:B------:R-:W-:Y:S04]  /*11c0*/  STG.E.64 desc[UR8][R12.64+0x28], R2 ;  /* 0x000028020c007986 */ /* 0x000fe8000c101b08 */
[----:B------:R-:W-:Y:S01]  /*11d0*/  STG.E desc[UR8][R12.64+0x20], R21 ;  /* 0x000020150c007986 */ /* 0x000fe2000c101908 */
[----:B------:R-:W-:Y:S05]  /*11e0*/  EXIT ;  /* 0x000000000000794d */ /* 0x000fea0003800000 */
.L_x_32:
[----:B------:R-:W-:-:S00]  /*11f0*/  BRA `(.L_x_32) ;  /* 0xfffffffc00fc7947 */ /* 0x000fc0000383ffff */
[----:B------:R-:W-:-:S00]  /*1200*/  NOP ;  /* 0x0000000000007918 */ /* 0x000fc00000000000 */
[----:B------:R-:W-:-:S00]  /*1210*/  NOP ;  /* 0x0000000000007918 */ /* 0x000fc00000000000 */
[----:B------:R-:W-:-:S00]  /*1220*/  NOP ;  /* 0x0000000000007918 */ /* 0x000fc00000000000 */
[----:B------:R-:W-:-:S00]  /*1230*/  NOP ;  /* 0x0000000000007918 */ /* 0x000fc00000000000 */
[----:B------:R-:W-:-:S00]  /*1240*/  NOP ;  /* 0x0000000000007918 */ /* 0x000fc00000000000 */
[----:B------:R-:W-:-:S00]  /*1250*/  NOP ;  /* 0x0000000000007918 */ /* 0x000fc00000000000 */
[----:B------:R-:W-:-:S00]  /*1260*/  NOP ;  /* 0x0000000000007918 */ /* 0x000fc00000000000 */
[----:B------:R-:W-:-:S00]  /*1270*/  NOP ;  /* 0x0000000000007918 */ /* 0x000fc00000000000 */
.L_x_42:


//--------------------- .text._Z12setup_curandP17curandStateXORWOWmii --------------------------
	.section	.text._Z12setup_curandP17curandStateXORWOWmii,"ax",@progbits
	.align	128
        .global         _Z12setup_curandP17curandStateXORWOWmii
        .type           _Z12setup_curandP17curandStateXORWOWmii,@function
        .size           _Z12setup_curandP17curandStateXORWOWmii,(.L_x_43 - _Z12setup_curandP17curandStateXORWOWmii)
        .other          _Z12setup_curandP17curandStateXORWOWmii,@"STO_CUDA_ENTRY STV_DEFAULT"
_Z12setup_curandP17curandStateXORWOWmii:
.text._Z12setup_curandP17curandStateXORWOWmii:
        /* <DEDUP_REMOVED lines=8> */
[----:B------:R-:W-:Y:S01]  /*0080*/  ISETP.NE.AND P0, PT, R13, RZ, PT ;  /* 0x000000ff0d00720c */ /* 0x000fe20003f05270 */
[----:B------:R-:W-:Y:S05]  /*0090*/  BSSY.RECONVERGENT B0, `(.L_x_33) ;  /* 0x00000e6000007945 */ /* 0x000fea0003800200 */
[----:B------:R-:W2:Y:S01]  /*00a0*/  LDC.64 R2, c[0x0][0x380] ;  /* 0x0000e000ff027b82 */ /* 0x000ea20000000a00 */
[----:B0-----:R-:W-:Y:S02]  /*00b0*/  LOP3.LUT R0, R4, 0xaad26b49, RZ, 0x3c, !PT ;  /* 0xaad26b4904007812 */ /* 0x001fe400078e3cff */
[----:B------:R-:W-:-:S03]  /*00c0*/  LOP3.LUT R4, R5, 0xf7dcefdd, RZ, 0x3c, !PT ;  /* 0xf7dcefdd05047812 */ /* 0x000fc600078e3cff */
[----:B------:R-:W-:Y:S02]  /*00d0*/  IMAD R0, R0, 0x4182bed5, RZ ;  /* 0x4182bed500007824 */ /* 0x000fe400078e02ff */
[----:B------:R-:W-:Y:S02]  /*00e0*/  IMAD R5, R4, -0x658354e5, RZ ;  /* 0x9a7cab1b04057824 */ /* 0x000fe400078e02ff */
[----:B--2---:R-:W-:Y:S01]  /*00f0*/  IMAD.WIDE.U32 R2, R13, 0x30, R2 ;  /* 0x000000300d027825 */ /* 0x004fe200078e0002 */
[C---:B------:R-:W-:Y:S02]  /*0100*/  LOP3.LUT R8, R0.reuse, 0x159a55e5, RZ, 0x3c, !PT ;  /* 0x159a55e500087812 */ /* 0x040fe400078e3cff */
[C---:B------:R-:W-:Y:S01]  /*0110*/  IADD3 R6, PT, PT, R0.reuse, 0x64f0c9, R5 ;  /* 0x0064f0c900067810 */ /* 0x040fe20007ffe005 */
[C---:B------:R-:W-:Y:S01]  /*0120*/  VIADD R7, R0.reuse, 0x75bcd15 ;  /* 0x075bcd1500077836 */ /* 0x040fe20000000000 */
[----:B------:R-:W-:Y:S01]  /*0130*/  LOP3.LUT R10, R5, 0x5491333, RZ, 0x3c, !PT ;  /* 0x05491333050a7812 */ /* 0x000fe200078e3cff */
[----:B------:R-:W-:-:S02]  /*0140*/  VIADD R11, R0, 0x583f19 ;  /* 0x00583f19000b7836 */ /* 0x000fc40000000000 */
[----:B------:R-:W-:Y:S01]  /*0150*/  VIADD R9, R5, 0x1f123bb5 ;  /* 0x1f123bb505097836 */ /* 0x000fe20000000000 */
[----:B-1----:R0:W-:Y:S04]  /*0160*/  STG.E.64 desc[UR4][R2.64], R6 ;  /* 0x0000000602007986 */ /* 0x0021e8000c101b04 */
[----:B------:R0:W-:Y:S04]  /*0170*/  STG.E.64 desc[UR4][R2.64+0x8], R8 ;  /* 0x0000080802007986 */ /* 0x0001e8000c101b04 */
[----:B------:R0:W-:Y:S01]  /*0180*/  STG.E.64 desc[UR4][R2.64+0x10], R10 ;  /* 0x0000100a02007986 */ /* 0x0001e2000c101b04 */
[----:B------:R-:W-:Y:S05]  /*0190*/  @!P0 BRA `(.L_x_34) ;  /* 0x0000000c00548947 */ /* 0x000fea0003800000 */
[----:B------:R-:W-:Y:S01]  /*01a0*/  IMAD.MOV.U32 R0, RZ, RZ, R13 ;  /* 0x000000ffff007224 */ /* 0x000fe200078e000d */
[----:B0-----:R-:W-:-:S07]  /*01b0*/  CS2R R10, SRZ ;  /* 0x00000000000a7805 */ /* 0x001fce000001ff00 */
.L_x_40:
[----:B0-----:R-:W-:Y:S01]  /*01c0*/  LOP3.LUT R2, R0, 0x3, RZ, 0xc0, !PT ;  /* 0x0000000300027812 */ /* 0x001fe200078ec0ff */
[----:B------:R-:W-:Y:S03]  /*01d0*/  BSSY.RECONVERGENT B1, `(.L_x_35) ;  /* 0x00000cb000017945 */ /* 0x000fe60003800200 */
[----:B------:R-:W-:-:S04]  /*01e0*/  ISETP.NE.U32.AND P0, PT, R2, RZ, PT ;  /* 0x000000ff0200720c */ /* 0x000fc80003f05070 */
[----:B------:R-:W-:-:S13]  /*01f0*/  ISETP.NE.AND.EX P0, PT, RZ, RZ, PT, P0 ;  /* 0x000000ffff00720c */ /* 0x000fda0003f05300 */
[----:B------:R-:W-:Y:S05]  /*0200*/  @!P0 BRA `(.L_x_36) ;  /* 0x0000000c001c8947 */ /* 0x000fea0003800000 */
[----:B------:R-:W0:Y:S01]  /*0210*/  LDC.64 R6, c[0x4][RZ] ;  /* 0x01000000ff067b82 */ /* 0x000e220000000a00 */
[----:B------:R-:W-:Y:S02]  /*0220*/  IMAD.MOV.U32 R12, RZ, RZ, RZ ;  /* 0x000000ffff0c7224 */ /* 0x000fe400078e00ff */
[----:B0-----:R-:W-:-:S07]  /*0230*/  IMAD.WIDE.U32 R6, R10, 0xc80, R6 ;  /* 0x00000c800a067825 */ /* 0x001fce00078e0006 */
.L_x_39:
[----:B0-----:R-:W-:Y:S01]  /*0240*/  IMAD.MOV.U32 R13, RZ, RZ, RZ ;  /* 0x000000ffff0d7224 */ /* 0x001fe200078e00ff */
[----:B------:R-:W-:Y:S01]  /*0250*/  CS2R R2, SRZ ;  /* 0x0000000000027805 */ /* 0x000fe2000001ff00 */
[----:B------:R-:W-:Y:S01]  /*0260*/  IMAD.MOV.U32 R15, RZ, RZ, RZ ;  /* 0x000000ffff0f7224 */ /* 0x000fe200078e00ff */
[----:B------:R-:W-:-:S07]  /*0270*/  CS2R R4, SRZ ;  /* 0x0000000000047805 */ /* 0x000fce000001ff00 */
.L_x_38:
[----:B------:R-:W0:Y:S01]  /*0280*/  S2R R14, SR_TID.X ;  /* 0x00000000000e7919 */ /* 0x000e220000002100 */
[----:B------:R-:W0:Y:S02]  /*0290*/  LDC.64 R8, c[0x0][0x380] ;  /* 0x0000e000ff087b82 */ /* 0x000e240000000a00 */
[----:B0-----:R-:W-:-:S04]  /*02a0*/  IMAD.WIDE.U32 R8, R14, 0x30, R8 ;  /* 0x000000300e087825 */ /* 0x001fc800078e0008 */
[----:B------:R-:W-:-:S05]  /*02b0*/  IMAD.WIDE.U32 R8, R15, 0x4, R8 ;  /* 0x000000040f087825 */ /* 0x000fca00078e0008 */
[----:B------:R0:W5:Y:S01]  /*02c0*/  LDG.E R16, desc[UR4][R8.64+0x4] ;  /* 0x0000040408107981 */ /* 0x000162000c1e1900 */
[----:B------:R-:W-:-:S07]  /*02d0*/  IMAD.MOV.U32 R17, RZ, RZ, RZ ;  /* 0x000000ffff117224 */ /* 0x000fce00078e00ff */
.L_x_37:
[----:B-----5:R-:W-:Y:S01]  /*02e0*/  SHF.R.U32.HI R24, RZ, R17, R16 ;  /* 0x00000011ff187219 */ /* 0x020fe20000011610 */
[----:B0-----:R-:W-:-:S03]  /*02f0*/  IMAD.SHL.U32 R8, R15, 0x20, RZ ;  /* 0x000000200f087824 */ /* 0x001fc600078e00ff */
[----:B------:R-:W-:Y:S01]  /*0300*/  LOP3.LUT R9, R24, 0x1, RZ, 0xc0, !PT ;  /* 0x0000000118097812 */ /* 0x000fe200078ec0ff */
[----:B------:R-:W-:-:S03]  /*0310*/  IMAD.IADD R8, R8, 0x1, R17 ;  /* 0x0000000108087824 */ /* 0x000fc600078e0211 */
[----:B------:R-:W-:Y:S01]  /*0320*/  ISETP.NE.U32.AND P0, PT, R9, 0x1, PT ;  /* 0x000000010900780c */ /* 0x000fe20003f05070 */
[----:B------:R-:W-:-:S03]  /*0330*/  IMAD R9, R8, 0x5, RZ ;  /* 0x0000000508097824 */ /* 0x000fc600078e02ff */
[----:B------:R-:W-:Y:S01]  /*0340*/  R2P PR, R24, 0x7e ;  /* 0x0000007e18007804 */ /* 0x000fe20000000000 */
[----:B------:R-:W-:-:S08]  /*0350*/  IMAD.WIDE.U32 R8, R9, 0x4, R6 ;  /* 0x0000000409087825 */ /* 0x000fd000078e0006 */
[----:B------:R-:W2:Y:S04]  /*0360*/  @!P0 LDG.E R18, desc[UR4][R8.64] ;  /* 0x0000000408128981 */ /* 0x000ea8000c1e1900 */
[----:B------:R-:W3:Y:S04]  /*0370*/  @P1 LDG.E R22, desc[UR4][R8.64+0x14] ;  /* 0x0000140408161981 */ /* 0x000ee8000c1e1900 */
[----:B------:R-:W4:Y:S04]  /*0380*/  @!P0 LDG.E R20, desc[UR4][R8.64+0x10] ;  /* 0x0000100408148981 */ /* 0x000f28000c1e1900 */
[----:B------:R-:W4:Y:S04]  /*0390*/  @P2 LDG.E R28, desc[UR4][R8.64+0x28] ;  /* 0x00002804081c2981 */ /* 0x000f28000c1e1900 */
[----:B------:R-:W4:Y:S04]  /*03a0*/  @P1 LDG.E R26, desc[UR4][R8.64+0x24] ;  /* 0x00002404081a1981 */ /* 0x000f28000c1e1900 */
[----:B------:R-:W4:Y:S04]  /*03b0*/  @P3 LDG.E R21, desc[UR4][R8.64+0x3c] ;  /* 0x00003c0408153981 */ /* 0x000f28000c1e1900 */
[----:B------:R-:W4:Y:S04]  /*03c0*/  @P2 LDG.E R19, desc[UR4][R8.64+0x38] ;  /* 0x0000380408132981 */ /* 0x000f28000c1e1900 */
[----:B------:R-:W4:Y:S04]  /*03d0*/  @P4 LDG.E R23, desc[UR4][R8.64+0x50] ;  /* 0x0000500408174981 */ /* 0x000f28000c1e1900 */
[----:B------:R-:W4:Y:S01]  /*03e0*/  @P1 LDG.E R25, desc[UR4][R8.64+0x20] ;  /* 0x0000200408191981 */ /* 0x000f22000c1e1900 */
[----:B--2---:R-:W-:-:S03]  /*03f0*/  @!P0 LOP3.LUT R13, R13, R18, RZ, 0x3c, !PT ;  /* 0x000000120d0d8212 */ /* 0x004fc600078e3cff */
[----:B------:R-:W2:Y:S01]  /*0400*/  @!P0 LDG.E R18, desc[UR4][R8.64+0x8] ;  /* 0x0000080408128981 */ /* 0x000ea2000c1e1900 */
[----:B---3--:R-:W-:-:S03]  /*0410*/  @P1 LOP3.LUT R13, R13, R22, RZ, 0x3c, !PT ;  /* 0x000000160d0d1212 */ /* 0x008fc600078e3cff */
[----:B------:R-:W3:Y:S01]  /*0420*/  @P3 LDG.E R22, desc[UR4][R8.64+0x4c] ;  /* 0x00004c0408163981 */ /* 0x000ee2000c1e1900 */
[----:B----4-:R-:W-:-:S03]  /*0430*/  @!P0 LOP3.LUT R3, R3, R20, RZ, 0x3c, !PT ;  /* 0x0000001403038212 */ /* 0x010fc600078e3cff */
[----:B------:R-:W4:Y:S01]  /*0440*/  @P1 LDG.E R20, desc[UR4][R8.64+0x1c] ;  /* 0x00001c0408141981 */ /* 0x000f22000c1e1900 */
[----:B------:R-:W-:Y:S02]  /*0450*/  @P2 LOP3.LUT R13, R13, R28, RZ, 0x3c, !PT ;  /* 0x0000001c0d0d2212 */ /* 0x000fe400078e3cff */
[----:B------:R-:W-:Y:S02]  /*0460*/  @P1 LOP3.LUT R3, R3, R26, RZ, 0x3c, !PT ;  /* 0x0000001a03031212 */ /* 0x000fe400078e3cff */
[----:B------:R-:W4:Y:S01]  /*0470*/  @P5 LDG.E R26, desc[UR4][R8.64+0x64] ;  /* 0x00006404081a5981 */ /* 0x000f22000c1e1900 */
[----:B------:R-:W-:-:S03]  /*0480*/  @P3 LOP3.LUT R13, R13, R21, RZ, 0x3c, !PT ;  /* 0x000000150d0d3212 */ /* 0x000fc600078e3cff */
[----:B------:R-:W4:Y:S01]  /*0490*/  @!P0 LDG.E R21, desc[UR4][R8.64+0xc] ;  /* 0x00000c0408158981 */ /* 0x000f22000c1e1900 */
[----:B------:R-:W-:-:S03]  /*04a0*/  @P2 LOP3.LUT R3, R3, R19, RZ, 0x3c, !PT ;  /* 0x0000001303032212 */ /* 0x000fc600078e3cff */
[----:B------:R-:W4:Y:S01]  /*04b0*/  @!P0 LDG.E R19, desc[UR4][R8.64+0x4] ;  /* 0x0000040408138981 */ /* 0x000f22000c1e1900 */
[----:B------:R-:W-:-:S03]  /*04c0*/  @P4 LOP3.LUT R13, R13, R23, RZ, 0x3c, !PT ;  /* 0x000000170d0d4212 */ /* 0x000fc600078e3cff */
[----:B------:R-:W4:Y:S01]  /*04d0*/  @P1 LDG.E R23, desc[UR4][R8.64+0x18] ;  /* 0x0000180408171981 */ /* 0x000f22000c1e1900 */
[----:B--2---:R-:W-:-:S03]  /*04e0*/  @!P0 LOP3.LUT R5, R5, R18, RZ, 0x3c, !PT ;  /* 0x0000001205058212 */ /* 0x004fc600078e3cff */
[----:B------:R-:W2:Y:S01]  /*04f0*/  @P2 LDG.E R18, desc[UR4][R8.64+0x30] ;  /* 0x0000300408122981 */ /* 0x000ea2000c1e1900 */
[----:B---3--:R-:W-:-:S03]  /*0500*/  @P3 LOP3.LUT R3, R3, R22, RZ, 0x3c, !PT ;  /* 0x0000001603033212 */ /* 0x008fc600078e3cff */
[----:B------:R-:W3:Y:S01]  /*0510*/  @P4 LDG.E R22, desc[UR4][R8.64+0x60] ;  /* 0x0000600408164981 */ /* 0x000ee2000c1e1900 */
[----:B----4-:R-:W-:-:S03]  /*0520*/  @P1 LOP3.LUT R5, R5, R20, RZ, 0x3c, !PT ;  /* 0x0000001405051212 */ /* 0x010fc600078e3cff */
[----:B------:R-:W4:Y:S01]  /*0530*/  @P3 LDG.E R20, desc[UR4][R8.64+0x44] ;  /* 0x0000440408143981 */ /* 0x000f22000c1e1900 */
[----:B------:R-:W-:-:S03]  /*0540*/  @P5 LOP3.LUT R13, R13, R26, RZ, 0x3c, !PT ;  /* 0x0000001a0d0d5212 */ /* 0x000fc600078e3cff */
[----:B------:R-:W4:Y:S01]  /*0550*/  @P6 LDG.E R26, desc[UR4][R8.64+0x78] ;  /* 0x00007804081a6981 */ /* 0x000f22000c1e1900 */
[----:B------:R-:W-:-:S03]  /*0560*/  @!P0 LOP3.LUT R2, R2, R21, RZ, 0x3c, !PT ;  /* 0x0000001502028212 */ /* 0x000fc600078e3cff */
[----:B------:R-:W4:Y:S01]  /*0570*/  @P2 LDG.E R21, desc[UR4][R8.64+0x34] ;  /* 0x0000340408152981 */ /* 0x000f22000c1e1900 */
[----:B------:R-:W-:-:S03]  /*0580*/  @!P0 LOP3.LUT R4, R4, R19, RZ, 0x3c, !PT ;  /* 0x0000001304048212 */ /* 0x000fc600078e3cff */
[----:B------:R-:W4:Y:S01]  /*0590*/  @P2 LDG.E R19, desc[UR4][R8.64+0x2c] ;  /* 0x00002c0408132981 */ /* 0x000f22000c1e1900 */
[----:B------:R-:W-:Y:S02]  /*05a0*/  @P1 LOP3.LUT R2, R2, R25, RZ, 0x3c, !PT ;  /* 0x0000001902021212 */ /* 0x000fe400078e3cff */
[----:B------:R-:W-:Y:S01]  /*05b0*/  @P1 LOP3.LUT R4, R4, R23, RZ, 0x3c, !PT ;  /* 0x0000001704041212 */ /* 0x000fe200078e3cff */
[----:B------:R-:W4:Y:S04]  /*05c0*/  @P3 LDG.E R25, desc[UR4][R8.64+0x48] ;  /* 0x0000480408193981 */ /* 0x000f28000c1e1900 */
[----:B------:R-:W4:Y:S01]  /*05d0*/  @P3 LDG.E R23, desc[UR4][R8.64+0x40] ;  /* 0x0000400408173981 */ /* 0x000f22000c1e1900 */
[----:B------:R-:W-:Y:S02]  /*05e0*/  LOP3.LUT P0, RZ, R24, 0x80, RZ, 0xc0, !PT ;  /* 0x0000008018ff7812 */ /* 0x000fe4000780c0ff */
[----:B--2---:R-:W-:-:S02]  /*05f0*/  @P2 LOP3.LUT R5, R5, R18, RZ, 0x3c, !PT ;  /* 0x0000001205052212 */ /* 0x004fc400078e3cff */
[----:B------:R-:W2:Y:S01]  /*0600*/  @P4 LDG.E R18, desc[UR4][R8.64+0x58] ;  /* 0x0000580408124981 */ /* 0x000ea2000c1e1900 */
[----:B---3--:R-:W-:-:S03]  /*0610*/  @P4 LOP3.LUT R3, R3, R22, RZ, 0x3c, !PT ;  /* 0x0000001603034212 */ /* 0x008fc600078e3cff */
[----:B------:R-:W3:Y:S01]  /*0620*/  @P5 LDG.E R22, desc[UR4][R8.64+0x74] ;  /* 0x0000740408165981 */ /* 0x000ee2000c1e1900 */
[----:B----4-:R-:W-:-:S03]  /*0630*/  @P3 LOP3.LUT R5, R5, R20, RZ, 0x3c, !PT ;  /* 0x0000001405053212 */ /* 0x010fc600078e3cff */
[----:B------:R-:W4:Y:S01]  /*0640*/  @P5 LDG.E R20, desc[UR4][R8.64+0x6c] ;  /* 0x00006c0408145981 */ /* 0x000f22000c1e1900 */
[----:B------:R-:W-:-:S03]  /*0650*/  @P6 LOP3.LUT R13, R13, R26, RZ, 0x3c, !PT ;  /* 0x0000001a0d0d6212 */ /* 0x000fc600078e3cff */
        /* <DEDUP_REMOVED lines=9> */
[----:B--2---:R-:W-:-:S03]  /*06f0*/  @P4 LOP3.LUT R5, R5, R18, RZ, 0x3c, !PT ;  /* 0x0000001205054212 */ /* 0x004fc600078e3cff */
        /* <DEDUP_REMOVED lines=15> */
[----:B--2---:R-:W-:-:S04]  /*07f0*/  @P6 LOP3.LUT R5, R5, R18, RZ, 0x3c, !PT ;  /* 0x0000001205056212 */ /* 0x004fc800078e3cff */
[----:B---3--:R-:W-:Y:S02]  /*0800*/  @P0 LOP3.LUT R5, R5, R22, RZ, 0x3c, !PT ;  /* 0x0000001605050212 */ /* 0x008fe400078e3cff */
[----:B----4-:R-:W-:-:S04]  /*0810*/  @P6 LOP3.LUT R3, R3, R20, RZ, 0x3c, !PT ;  /* 0x0000001403036212 */ /* 0x010fc800078e3cff */
[----:B------:R-:W-:Y:S02]  /*0820*/  @P0 LOP3.LUT R3, R3, R26, RZ, 0x3c, !PT ;  /* 0x0000001a03030212 */ /* 0x000fe400078e3cff */
[----:B------:R-:W-:Y:S02]  /*0830*/  @P6 LOP3.LUT R2, R2, R21, RZ, 0x3c, !PT ;  /* 0x0000001502026212 */ /* 0x000fe400078e3cff */
[----:B------:R-:W-:Y:S02]  /*0840*/  @P6 LOP3.LUT R4, R4, R19, RZ, 0x3c, !PT ;  /* 0x0000001304046212 */ /* 0x000fe400078e3cff */
[----:B------:R-:W-:Y:S02]  /*0850*/  @P0 LOP3.LUT R2, R2, R25, RZ, 0x3c, !PT ;  /* 0x0000001902020212 */ /* 0x000fe400078e3cff */
[----:B------:R-:W-:Y:S02]  /*0860*/  @P0 LOP3.LUT R4, R4, R23, RZ, 0x3c, !PT ;  /* 0x0000001704040212 */ /* 0x000fe400078e3cff */
[----:B------:R-:W-:-:S13]  /*0870*/  R2P PR, R24.B1, 0x7f ;  /* 0x0000007f18007804 */ /* 0x000fda0000001000 */
[----:B------:R-:W2:Y:S04]  /*0880*/  @P0 LDG.E R18, desc[UR4][R8.64+0xa0] ;  /* 0x0000a00408120981 */ /* 0x000ea8000c1e1900 */
[----:B------:R-:W3:Y:S04]  /*0890*/  @P1 LDG.E R20, desc[UR4][R8.64+0xb4] ;  /* 0x0000b40408141981 */ /* 0x000ee8000c1e1900 */
[----:B------:R-:W4:Y:S04]  /*08a0*/  @P2 LDG.E R26, desc[UR4][R8.64+0xc8] ;  /* 0x0000c804081a2981 */ /* 0x000f28000c1e1900 */
[----:B------:R-:W4:Y:S04]  /*08b0*/  @P3 LDG.E R28, desc[UR4][R8.64+0xdc] ;  /* 0x0000dc04081c3981 */ /* 0x000f28000c1e1900 */
[----:B------:R-:W4:Y:S04]  /*08c0*/  @P0 LDG.E R19, desc[UR4][R8.64+0xa4] ;  /* 0x0000a40408130981 */ /* 0x000f28000c1e1900 */
[----:B------:R-:W4:Y:S04]  /*08d0*/  @P0 LDG.E R22, desc[UR4][R8.64+0xb0] ;  /* 0x0000b00408160981 */ /* 0x000f28000c1e1900 */
[----:B------:R-:W4:Y:S04]  /*08e0*/  @P4 LDG.E R25, desc[UR4][R8.64+0xf0] ;  /* 0x0000f00408194981 */ /* 0x000f28000c1e1900 */
[----:B------:R-:W4:Y:S04]  /*08f0*/  @P0 LDG.E R21, desc[UR4][R8.64+0xac] ;  /* 0x0000ac0408150981 */ /* 0x000f28000c1e1900 */
[----:B------:R-:W4:Y:S01]  /*0900*/  @P1 LDG.E R23, desc[UR4][R8.64+0xb8] ;  /* 0x0000b80408171981 */ /* 0x000f22000c1e1900 */
[----:B--2---:R-:W-:-:S03]  /*0910*/  @P0 LOP3.LUT R13, R13, R18, RZ, 0x3c, !PT ;  /* 0x000000120d0d0212 */ /* 0x004fc600078e3cff */
[----:B------:R-:W2:Y:S01]  /*0920*/  @P1 LDG.E R18, desc[UR4][R8.64+0xbc] ;  /* 0x0000bc0408121981 */ /* 0x000ea2000c1e1900 */
[----:B---3--:R-:W-:-:S03]  /*0930*/  @P1 LOP3.LUT R13, R13, R20, RZ, 0x3c, !PT ;  /* 0x000000140d0d1212 */ /* 0x008fc600078e3cff */
[----:B------:R-:W3:Y:S01]  /*0940*/  @P0 LDG.E R20, desc[UR4][R8.64+0xa8] ;  /* 0x0000a80408140981 */ /* 0x000ee2000c1e1900 */
[----:B----4-:R-:W-:-:S03]  /*0950*/  @P2 LOP3.LUT R13, R13, R26, RZ, 0x3c, !PT ;  /* 0x0000001a0d0d2212 */ /* 0x010fc600078e3cff */
[----:B------:R-:W4:Y:S01]  /*0960*/  @P5 LDG.E R26, desc[UR4][R8.64+0x104] ;  /* 0x00010404081a5981 */ /* 0x000f22000c1e1900 */
[----:B------:R-:W-:Y:S02]  /*0970*/  @P3 LOP3.LUT R13, R13, R28, RZ, 0x3c, !PT ;  /* 0x0000001c0d0d3212 */ /* 0x000fe400078e3cff */
[----:B------:R-:W-:Y:S02]  /*0980*/  @P0 LOP3.LUT R4, R4, R19, RZ, 0x3c, !PT ;  /* 0x0000001304040212 */ /* 0x000fe400078e3cff */
        /* <DEDUP_REMOVED lines=9> */
[----:B---3--:R-:W-:-:S03]  /*0a20*/  @P0 LOP3.LUT R5, R5, R20, RZ, 0x3c, !PT ;  /* 0x0000001405050212 */ /* 0x008fc600078e3cff */
[----:B------:R-:W3:Y:S01]  /*0a30*/  @P1 LDG.E R20, desc[UR4][R8.64+0xc4] ;  /* 0x0000c40408141981 */ /* 0x000ee2000c1e1900 */
[----:B--2---:R-:W-:-:S03]  /*0a40*/  @P1 LOP3.LUT R5, R5, R18, RZ, 0x3c, !PT ;  /* 0x0000001205051212 */ /* 0x004fc600078e3cff */
[----:B------:R-:W2:Y:S01]  /*0a50*/  @P3 LDG.E R18, desc[UR4][R8.64+0xe4] ;  /* 0x0000e40408123981 */ /* 0x000ea2000c1e1900 */
[----:B------:R-:W-:Y:S02]  /*0a60*/  LOP3.LUT P0, RZ, R24, 0x8000, RZ, 0xc0, !PT ;  /* 0x0000800018ff7812 */ /* 0x000fe4000780c0ff */
[----:B----4-:R-:W-:Y:S01]  /*0a70*/  @P5 LOP3.LUT R13, R13, R26, RZ, 0x3c, !PT ;  /* 0x0000001a0d0d5212 */ /* 0x010fe200078e3cff */
[----:B------:R-:W4:Y:S04]  /*0a80*/  @P2 LDG.E R24, desc[UR4][R8.64+0xd8] ;  /* 0x0000d80408182981 */ /* 0x000f28000c1e1900 */
[----:B------:R-:W4:Y:S01]  /*0a90*/  @P6 LDG.E R26, desc[UR4][R8.64+0x118] ;  /* 0x00011804081a6981 */ /* 0x000f22000c1e1900 */
[----:B------:R-:W-:Y:S02]  /*0aa0*/  @P1 LOP3.LUT R2, R2, R19, RZ, 0x3c, !PT ;  /* 0x0000001302021212 */ /* 0x000fe400078e3cff */
[----:B------:R-:W-:Y:S01]  /*0ab0*/  @P2 LOP3.LUT R5, R5, R22, RZ, 0x3c, !PT ;  /* 0x0000001605052212 */ /* 0x000fe200078e3cff */
[----:B------:R-:W4:Y:S04]  /*0ac0*/  @P3 LDG.E R19, desc[UR4][R8.64+0xe8] ;  /* 0x0000e80408133981 */ /* 0x000f28000c1e1900 */
[----:B------:R-:W4:Y:S01]  /*0ad0*/  @P4 LDG.E R22, desc[UR4][R8.64+0xf8] ;  /* 0x0000f80408164981 */ /* 0x000f22000c1e1900 */
[----:B------:R-:W-:-:S03]  /*0ae0*/  @P2 LOP3.LUT R4, R4, R21, RZ, 0x3c, !PT ;  /* 0x0000001504042212 */ /* 0x000fc600078e3cff */
[----:B------:R-:W4:Y:S01]  /*0af0*/  @P4 LDG.E R21, desc[UR4][R8.64+0xf4] ;  /* 0x0000f40408154981 */ /* 0x000f22000c1e1900 */
[----:B------:R-:W-:-:S03]  /*0b00*/  @P2 LOP3.LUT R2, R2, R23, RZ, 0x3c, !PT ;  /* 0x0000001702022212 */ /* 0x000fc600078e3cff */
[----:B------:R-:W4:Y:S01]  /*0b10*/  @P4 LDG.E R23, desc[UR4][R8.64+0xfc] ;  /* 0x0000fc0408174981 */ /* 0x000f22000c1e1900 */
[----:B------:R-:W-:-:S03]  /*0b20*/  @P3 LOP3.LUT R4, R4, R25, RZ, 0x3c, !PT ;  /* 0x0000001904043212 */ /* 0x000fc600078e3cff */
[----:B------:R-:W4:Y:S04]  /*0b30*/  @P5 LDG.E R25, desc[UR4][R8.64+0x108] ;  /* 0x0001080408195981 */ /* 0x000f28000c1e1900 */
[----:B------:R-:W4:Y:S01]  /*0b40*/  @P0 LDG.E R27, desc[UR4][R8.64+0x138] ;  /* 0x00013804081b0981 */ /* 0x000f22000c1e1900 */
[----:B---3--:R-:W-:-:S03]  /*0b50*/  @P1 LOP3.LUT R3, R3, R20, RZ, 0x3c, !PT ;  /* 0x0000001403031212 */ /* 0x008fc600078e3cff */
[----:B------:R-:W3:Y:S01]  /*0b60*/  @P3 LDG.E R20, desc[UR4][R8.64+0xec] ;  /* 0x0000ec0408143981 */ /* 0x000ee2000c1e1900 */
[----:B--2---:R-:W-:-:S03]  /*0b70*/  @P3 LOP3.LUT R5, R5, R18, RZ, 0x3c, !PT ;  /* 0x0000001205053212 */ /* 0x004fc600078e3cff */
[----:B------:R-:W2:Y:S01]  /*0b80*/  @P5 LDG.E R18, desc[UR4][R8.64+0x10c] ;  /* 0x00010c0408125981 */ /* 0x000ea2000c1e1900 */
        /* <DEDUP_REMOVED lines=22> */
[----:B------:R-:W-:-:S05]  /*0cf0*/  VIADD R17, R17, 0x10 ;  /* 0x0000001011117836 */ /* 0x000fca0000000000 */
[----:B------:R-:W-:Y:S02]  /*0d00*/  ISETP.NE.AND P1, PT, R17, 0x20, PT ;  /* 0x000000201100780c */ /* 0x000fe40003f25270 */
[----:B------:R-:W-:Y:S02]  /*0d10*/  @P5 LOP3.LUT R2, R2, R19, RZ, 0x3c, !PT ;  /* 0x0000001302025212 */ /* 0x000fe400078e3cff */
[----:B------:R-:W-:Y:S02]  /*0d20*/  @P6 LOP3.LUT R4, R4, R21, RZ, 0x3c, !PT ;  /* 0x0000001504046212 */ /* 0x000fe400078e3cff */
[----:B------:R-:W-:Y:S02]  /*0d30*/  @P6 LOP3.LUT R5, R5, R22, RZ, 0x3c, !PT ;  /* 0x0000001605056212 */ /* 0x000fe400078e3cff */
[----:B------:R-:W-:Y:S02]  /*0d40*/  @P6 LOP3.LUT R2, R2, R23, RZ, 0x3c, !PT ;  /* 0x0000001702026212 */ /* 0x000fe400078e3cff */
[----:B------:R-:W-:-:S02]  /*0d50*/  @P0 LOP3.LUT R4, R4, R25, RZ, 0x3c, !PT ;  /* 0x0000001904040212 */ /* 0x000fc400078e3cff */
[----:B------:R-:W-:Y:S02]  /*0d60*/  @P0 LOP3.LUT R2, R2, R27, RZ, 0x3c, !PT ;  /* 0x0000001b02020212 */ /* 0x000fe400078e3cff */
[----:B---3--:R-:W-:-:S04]  /*0d70*/  @P5 LOP3.LUT R3, R3, R20, RZ, 0x3c, !PT ;  /* 0x0000001403035212 */ /* 0x008fc800078e3cff */
[----:B--2---:R-:W-:Y:S02]  /*0d80*/  @P6 LOP3.LUT R3, R3, R18, RZ, 0x3c, !PT ;  /* 0x0000001203036212 */ /* 0x004fe400078e3cff */
[----:B----4-:R-:W-:Y:S02]  /*0d90*/  @P0 LOP3.LUT R5, R5, R24, RZ, 0x3c, !PT ;  /* 0x0000001805050212 */ /* 0x010fe400078e3cff */
[----:B------:R-:W-:Y:S01]  /*0da0*/  @P0 LOP3.LUT R3, R3, R26, RZ, 0x3c, !PT ;  /* 0x0000001a03030212 */ /* 0x000fe200078e3cff */
[----:B------:R-:W-:Y:S06]  /*0db0*/  @P1 BRA `(.L_x_37) ;  /* 0xfffffff400481947 */ /* 0x000fec000383ffff */
[----:B------:R-:W-:-:S05]  /*0dc0*/  VIADD R15, R15, 0x1 ;  /* 0x000000010f0f7836 */ /* 0x000fca0000000000 */
[----:B------:R-:W-:-:S13]  /*0dd0*/  ISETP.NE.AND P0, PT, R15, 0x5, PT ;  /* 0x000000050f00780c */ /* 0x000fda0003f05270 */
[----:B------:R-:W-:Y:S05]  /*0de0*/  @P0 BRA `(.L_x_38) ;  /* 0xfffffff400240947 */ /* 0x000fea000383ffff */
[----:B------:R-:W0:Y:S01]  /*0df0*/  LDC.64 R8, c[0x0][0x380] ;  /* 0x0000e000ff087b82 */ /* 0x000e220000000a00 */
[----:B------:R-:W-:Y:S01]  /*0e00*/  VIADD R12, R12, 0x1 ;  /* 0x000000010c0c7836 */ /* 0x000fe20000000000 */
[----:B------:R-:W-:-:S04]  /*0e10*/  LOP3.LUT R15, R0, 0x3, RZ, 0xc0, !PT ;  /* 0x00000003000f7812 */ /* 0x000fc800078ec0ff */
[----:B------:R-:W-:Y:S01]  /*0e20*/  ISETP.GE.U32.AND P0, PT, R12, R15, PT ;  /* 0x0000000f0c00720c */ /* 0x000fe20003f06070 */
[----:B0-----:R-:W-:-:S05]  /*0e30*/  IMAD.WIDE.U32 R8, R14, 0x30, R8 ;  /* 0x000000300e087825 */ /* 0x001fca00078e0008 */
[----:B------:R0:W-:Y:S04]  /*0e40*/  STG.E.64 desc[UR4][R8.64+0x8], R4 ;  /* 0x0000080408007986 */ /* 0x0001e8000c101b04 */
[----:B------:R0:W-:Y:S04]  /*0e50*/  STG.E.64 desc[UR4][R8.64+0x10], R2 ;  /* 0x0000100208007986 */ /* 0x0001e8000c101b04 */
[----:B------:R0:W-:Y:S01]  /*0e60*/  STG.E desc[UR4][R8.64+0x4], R13 ;  /* 0x0000040d08007986 */ /* 0x0001e2000c101904 */
[----:B------:R-:W-:Y:S05]  /*0e70*/  @!P0 BRA `(.L_x_39) ;  /* 0xfffffff000f08947 */ /* 0x000fea000383ffff */
.L_x_36:
[----:B------:R-:W-:Y:S05]  /*0e80*/  BSYNC.RECONVERGENT B1 ;  /* 0x0000000000017941 */ /* 0x000fea0003800200 */
.L_x_35:
[----:B------:R-:W-:Y:S01]  /*0e90*/  ISETP.GT.U32.AND P0, PT, R0, 0x3, PT ;  /* 0x000000030000780c */ /* 0x000fe20003f04070 */
[----:B------:R-:W-:Y:S01]  /*0ea0*/  VIADD R10, R10, 0x1 ;  /* 0x000000010a0a7836 */ /* 0x000fe20000000000 */
[--C-:B------:R-:W-:Y:S02]  /*0eb0*/  SHF.R.U64 R0, R0, 0x2, R11.reuse ;  /* 0x0000000200007819 */ /* 0x100fe4000000120b */
[----:B------:R-:W-:Y:S02]  /*0ec0*/  ISETP.GT.U32.AND.EX P0, PT, R11, RZ, PT, P0 ;  /* 0x000000ff0b00720c */ /* 0x000fe40003f04100 */
[----:B------:R-:W-:-:S11]  /*0ed0*/  SHF.R.U32.HI R11, RZ, 0x2, R11 ;  /* 0x00000002ff0b7819 */ /* 0x000fd6000001160b */
[----:B------:R-:W-:Y:S05]  /*0ee0*/  @P0 BRA `(.L_x_40) ;  /* 0xfffffff000b40947 */ /* 0x000fea000383ffff */
.L_x_34:
[----:B------:R-:W-:Y:S05]  /*0ef0*/  BSYNC.RECONVERGENT B0 ;  /* 0x0000000000007941 */ /* 0x000fea0003800200 */
.L_x_33:
[----:B0-----:R-:W0:Y:S01]  /*0f00*/  S2R R5, SR_TID.X ;  /* 0x0000000000057919 */ /* 0x001e220000002100 */
[----:B------:R-:W0:Y:S02]  /*0f10*/  LDC.64 R2, c[0x0][0x380] ;  /* 0x0000e000ff027b82 */ /* 0x000e240000000a00 */
[----:B0-----:R-:W-:-:S05]  /*0f20*/  IMAD.WIDE.U32 R2, R5, 0x30, R2 ;  /* 0x0000003005027825 */ /* 0x001fca00078e0002 */
[----:B------:R-:W-:Y:S04]  /*0f30*/  STG.E.64 desc[UR4][R2.64+0x18], RZ ;  /* 0x000018ff02007986 */ /* 0x000fe8000c101b04 */
[----:B------:R-:W-:Y:S04]  /*0f40*/  STG.E desc[UR4][R2.64+0x20], RZ ;  /* 0x000020ff02007986 */ /* 0x000fe8000c101904 */
[----:B------:R-:W-:Y:S01]  /*0f50*/  STG.E.64 desc[UR4][R2.64+0x28], RZ ;  /* 0x000028ff02007986 */ /* 0x000fe2000c101b04 */
[----:B------:R-:W-:Y:S05]  /*0f60*/  EXIT ;  /* 0x000000000000794d */ /* 0x000fea0003800000 */
.L_x_41:
        /* <DEDUP_REMOVED lines=9> */
.L_x_43:


//--------------------- .nv.global.init           --------------------------
	.section	.nv.global.init,"aw",@progbits
	.align	4
.nv.global.init:
	.type		mrg32k3aM1SubSeq,@object
	.size		mrg32k3aM1SubSeq,(mrg32k3aM2SubSeq - mrg32k3aM1SubSeq)
mrg32k3aM1SubSeq:
        /*0000*/ 	.byte	0x0b, 0xcc, 0xee, 0x04, 0x73, 0x29, 0x8b, 0x6f, 0xf6, 0x53, 0x03, 0xf6, 0x23, 0xf6, 0xea, 0xda
        /* <DEDUP_REMOVED lines=125> */
	.type		mrg32k3aM2SubSeq,@object
	.size		mrg32k3aM2SubSeq,(mrg32k3aM1 - mrg32k3aM2SubSeq)
mrg32k3aM2SubSeq:
        /* <DEDUP_REMOVED lines=126> */
	.type		mrg32k3aM1,@object
	.size		mrg32k3aM1,(mrg32k3aM1Seq - mrg32k3aM1)
mrg32k3aM1:
        /* <DEDUP_REMOVED lines=144> */
	.type		mrg32k3aM1Seq,@object
	.size		mrg32k3aM1Seq,(mrg32k3aM2 - mrg32k3aM1Seq)
mrg32k3aM1Seq:
        /* <DEDUP_REMOVED lines=144> */
	.type		mrg32k3aM2,@object
	.size		mrg32k3aM2,(mrg32k3aM2Seq - mrg32k3aM2)
mrg32k3aM2:
        /* <DEDUP_REMOVED lines=144> */
	.type		mrg32k3aM2Seq,@object
	.size		mrg32k3aM2Seq,(precalc_xorwow_matrix - mrg32k3aM2Seq)
mrg32k3aM2Seq:
        /* <DEDUP_REMOVED lines=144> */
	.type		precalc_xorwow_matrix,@object
	.size		precalc_xorwow_matrix,(precalc_xorwow_offset_matrix - precalc_xorwow_matrix)
precalc_xorwow_matrix:
        /* <DEDUP_REMOVED lines=6400> */
	.type		precalc_xorwow_offset_matrix,@object
	.size		precalc_xorwow_offset_matrix,(.L_1 - precalc_xorwow_offset_matrix)
precalc_xorwow_offset_matrix:
        /* <DEDUP_REMOVED lines=6400> */
.L_1:


//--------------------- .nv.shared.reserved.0     --------------------------
	.section	.nv.shared.reserved.0,"aw",@nobits
	.weak		__nv_reservedSMEM_offset_0_alias
	.size		__nv_reservedSMEM_offset_0_alias, 0, 64
	.other		__nv_reservedSMEM_offset_0_alias,@"STO_CUDA_RESERVED_SHARED STV_DEFAULT"
__nv_reservedSMEM_offset_0_alias:
	.zero		0
	.zero		64


//--------------------- .nv.constant0._Z6kernelPiS_iiiP17curandStateXORWOW --------------------------
	.section	.nv.constant0._Z6kernelPiS_iiiP17curandStateXORWOW,"a",@progbits
	.sectionflags	@""
	.align	4
.nv.constant0._Z6kernelPiS_iiiP17curandStateXORWOW:
	.zero		936


//--------------------- .nv.constant0._Z12setup_curandP17curandStateXORWOWmii --------------------------
	.section	.nv.constant0._Z12setup_curandP17curandStateXORWOWmii,"a",@progbits
	.sectionflags	@""
	.align	4
.nv.constant0._Z12setup_curandP17curandStateXORWOWmii:
	.zero		920


//--------------------- SYMBOLS --------------------------

	.type		.nv.reservedSmem.offset0,@object
	.size		.nv.reservedSmem.offset0,0x4
